//
// Generated by NVIDIA NVVM Compiler
//
// Compiler Build ID: CL-36424714
// Cuda compilation tools, release 13.0, V13.0.88
// Based on NVVM 20.0.0
//

.version 9.0
.target sm_100
.address_size 64

	// .globl	_Z6phase1Piiiii
.extern .shared .align 16 .b8 DS[];

.visible .entry _Z6phase1Piiiii(
	.param .u64 .ptr .align 1 _Z6phase1Piiiii_param_0,
	.param .u32 _Z6phase1Piiiii_param_1,
	.param .u32 _Z6phase1Piiiii_param_2,
	.param .u32 _Z6phase1Piiiii_param_3,
	.param .u32 _Z6phase1Piiiii_param_4
)
{
	.reg .pred 	%p<25>;
	.reg .b32 	%r<187>;
	.reg .b64 	%rd<5>;

	ld.param.u64 	%rd2, [_Z6phase1Piiiii_param_0];
	ld.param.u32 	%r82, [_Z6phase1Piiiii_param_1];
	ld.param.u32 	%r83, [_Z6phase1Piiiii_param_2];
	ld.param.u32 	%r84, [_Z6phase1Piiiii_param_3];
	cvta.to.global.u64 	%rd3, %rd2;
	mul.lo.s32 	%r85, %r84, %r82;
	mov.u32 	%r86, %tid.y;
	mov.u32 	%r1, %tid.x;
	add.s32 	%r87, %r85, %r86;
	add.s32 	%r88, %r85, %r1;
	mad.lo.s32 	%r89, %r87, %r83, %r88;
	mul.wide.s32 	%rd4, %r89, 4;
	add.s64 	%rd1, %rd3, %rd4;
	ld.global.u32 	%r90, [%rd1];
	add.s32 	%r91, %r82, %r86;
	mul.lo.s32 	%r2, %r91, %r82;
	add.s32 	%r92, %r2, %r1;
	shl.b32 	%r93, %r92, 2;
	mov.u32 	%r94, DS;
	add.s32 	%r3, %r94, %r93;
	st.shared.u32 	[%r3], %r90;
	shl.b32 	%r4, %r82, 1;
	add.s32 	%r95, %r91, %r82;
	mad.lo.s32 	%r96, %r95, %r82, %r1;
	shl.b32 	%r97, %r96, 2;
	add.s32 	%r5, %r94, %r97;
	st.shared.u32 	[%r5], %r90;
	bar.sync 	0;
	setp.lt.s32 	%p1, %r82, 1;
	mad.lo.s32 	%r98, %r82, %r86, %r1;
	shl.b32 	%r99, %r98, 2;
	add.s32 	%r6, %r94, %r99;
	@%p1 bra 	$L__BB0_41;
	and.b32  	%r7, %r82, 7;
	setp.lt.u32 	%p2, %r82, 8;
	mov.b32 	%r184, 0;
	@%p2 bra 	$L__BB0_20;
	and.b32  	%r184, %r82, 2147483640;
	ld.shared.u32 	%r172, [%r6];
	neg.s32 	%r170, %r184;
	mul.lo.s32 	%r101, %r82, %r82;
	shl.b32 	%r102, %r101, 3;
	shl.b32 	%r103, %r1, 2;
	add.s32 	%r104, %r102, %r103;
	add.s32 	%r169, %r94, %r104;
	shl.b32 	%r12, %r82, 5;
	shl.b32 	%r106, %r2, 2;
	add.s32 	%r107, %r106, %r94;
	add.s32 	%r168, %r107, 16;
	shl.b32 	%r14, %r82, 2;
$L__BB0_3:
	.pragma "nounroll";
	ld.shared.u32 	%r108, [%r168+-16];
	ld.shared.u32 	%r109, [%r169];
	add.s32 	%r19, %r109, %r108;
	setp.le.s32 	%p3, %r172, %r19;
	@%p3 bra 	$L__BB0_5;
	st.shared.u32 	[%r6], %r19;
	st.shared.u32 	[%r5], %r19;
	ld.shared.u32 	%r172, [%r6];
	st.shared.u32 	[%r3], %r172;
$L__BB0_5:
	ld.shared.u32 	%r110, [%r168+-12];
	add.s32 	%r22, %r169, %r14;
	ld.shared.u32 	%r111, [%r22];
	add.s32 	%r23, %r111, %r110;
	setp.le.s32 	%p4, %r172, %r23;
	@%p4 bra 	$L__BB0_7;
	st.shared.u32 	[%r6], %r23;
	st.shared.u32 	[%r5], %r23;
	ld.shared.u32 	%r172, [%r6];
	st.shared.u32 	[%r3], %r172;
$L__BB0_7:
	ld.shared.u32 	%r112, [%r168+-8];
	add.s32 	%r26, %r22, %r14;
	ld.shared.u32 	%r113, [%r26];
	add.s32 	%r27, %r113, %r112;
	setp.le.s32 	%p5, %r172, %r27;
	@%p5 bra 	$L__BB0_9;
	st.shared.u32 	[%r6], %r27;
	st.shared.u32 	[%r5], %r27;
	ld.shared.u32 	%r172, [%r6];
	st.shared.u32 	[%r3], %r172;
$L__BB0_9:
	ld.shared.u32 	%r114, [%r168+-4];
	add.s32 	%r30, %r26, %r14;
	ld.shared.u32 	%r115, [%r30];
	add.s32 	%r31, %r115, %r114;
	setp.le.s32 	%p6, %r172, %r31;
	@%p6 bra 	$L__BB0_11;
	st.shared.u32 	[%r6], %r31;
	st.shared.u32 	[%r5], %r31;
	ld.shared.u32 	%r172, [%r6];
	st.shared.u32 	[%r3], %r172;
$L__BB0_11:
	ld.shared.u32 	%r116, [%r168];
	add.s32 	%r34, %r30, %r14;
	ld.shared.u32 	%r117, [%r34];
	add.s32 	%r35, %r117, %r116;
	setp.le.s32 	%p7, %r172, %r35;
	@%p7 bra 	$L__BB0_13;
	st.shared.u32 	[%r6], %r35;
	st.shared.u32 	[%r5], %r35;
	ld.shared.u32 	%r172, [%r6];
	st.shared.u32 	[%r3], %r172;
$L__BB0_13:
	ld.shared.u32 	%r118, [%r168+4];
	add.s32 	%r38, %r34, %r14;
	ld.shared.u32 	%r119, [%r38];
	add.s32 	%r39, %r119, %r118;
	setp.le.s32 	%p8, %r172, %r39;
	@%p8 bra 	$L__BB0_15;
	st.shared.u32 	[%r6], %r39;
	st.shared.u32 	[%r5], %r39;
	ld.shared.u32 	%r172, [%r6];
	st.shared.u32 	[%r3], %r172;
$L__BB0_15:
	ld.shared.u32 	%r120, [%r168+8];
	add.s32 	%r42, %r38, %r14;
	ld.shared.u32 	%r121, [%r42];
	add.s32 	%r43, %r121, %r120;
	setp.le.s32 	%p9, %r172, %r43;
	@%p9 bra 	$L__BB0_17;
	st.shared.u32 	[%r6], %r43;
	st.shared.u32 	[%r5], %r43;
	ld.shared.u32 	%r172, [%r6];
	st.shared.u32 	[%r3], %r172;
$L__BB0_17:
	ld.shared.u32 	%r122, [%r168+12];
	add.s32 	%r123, %r42, %r14;
	ld.shared.u32 	%r124, [%r123];
	add.s32 	%r46, %r124, %r122;
	setp.le.s32 	%p10, %r172, %r46;
	@%p10 bra 	$L__BB0_19;
	st.shared.u32 	[%r6], %r46;
	st.shared.u32 	[%r5], %r46;
	ld.shared.u32 	%r172, [%r6];
	st.shared.u32 	[%r3], %r172;
$L__BB0_19:
	add.s32 	%r170, %r170, 8;
	add.s32 	%r169, %r169, %r12;
	add.s32 	%r168, %r168, 32;
	setp.ne.s32 	%p11, %r170, 0;
	@%p11 bra 	$L__BB0_3;
$L__BB0_20:
	setp.eq.s32 	%p12, %r7, 0;
	@%p12 bra 	$L__BB0_41;
	and.b32  	%r53, %r82, 3;
	setp.lt.u32 	%p13, %r7, 4;
	@%p13 bra 	$L__BB0_31;
	ld.shared.u32 	%r182, [%r6];
	add.s32 	%r125, %r184, %r2;
	shl.b32 	%r126, %r125, 2;
	add.s32 	%r55, %r94, %r126;
	ld.shared.u32 	%r128, [%r55];
	add.s32 	%r129, %r184, %r4;
	mad.lo.s32 	%r130, %r129, %r82, %r1;
	shl.b32 	%r131, %r130, 2;
	add.s32 	%r56, %r94, %r131;
	ld.shared.u32 	%r132, [%r56];
	add.s32 	%r57, %r132, %r128;
	setp.le.s32 	%p14, %r182, %r57;
	@%p14 bra 	$L__BB0_24;
	st.shared.u32 	[%r6], %r57;
	st.shared.u32 	[%r5], %r57;
	ld.shared.u32 	%r182, [%r6];
	st.shared.u32 	[%r3], %r182;
$L__BB0_24:
	ld.shared.u32 	%r133, [%r55+4];
	shl.b32 	%r60, %r82, 2;
	add.s32 	%r61, %r56, %r60;
	ld.shared.u32 	%r134, [%r61];
	add.s32 	%r62, %r134, %r133;
	setp.le.s32 	%p15, %r182, %r62;
	@%p15 bra 	$L__BB0_26;
	st.shared.u32 	[%r6], %r62;
	st.shared.u32 	[%r5], %r62;
	ld.shared.u32 	%r182, [%r6];
	st.shared.u32 	[%r3], %r182;
$L__BB0_26:
	ld.shared.u32 	%r135, [%r55+8];
	add.s32 	%r65, %r61, %r60;
	ld.shared.u32 	%r136, [%r65];
	add.s32 	%r66, %r136, %r135;
	setp.le.s32 	%p16, %r182, %r66;
	@%p16 bra 	$L__BB0_28;
	st.shared.u32 	[%r6], %r66;
	st.shared.u32 	[%r5], %r66;
	ld.shared.u32 	%r182, [%r6];
	st.shared.u32 	[%r3], %r182;
$L__BB0_28:
	ld.shared.u32 	%r137, [%r55+12];
	add.s32 	%r138, %r65, %r60;
	ld.shared.u32 	%r139, [%r138];
	add.s32 	%r69, %r139, %r137;
	setp.le.s32 	%p17, %r182, %r69;
	@%p17 bra 	$L__BB0_30;
	st.shared.u32 	[%r6], %r69;
	st.shared.u32 	[%r5], %r69;
	ld.shared.u32 	%r140, [%r6];
	st.shared.u32 	[%r3], %r140;
$L__BB0_30:
	add.s32 	%r184, %r184, 4;
$L__BB0_31:
	setp.eq.s32 	%p18, %r53, 0;
	@%p18 bra 	$L__BB0_41;
	setp.eq.s32 	%p19, %r53, 1;
	@%p19 bra 	$L__BB0_38;
	ld.shared.u32 	%r185, [%r6];
	add.s32 	%r141, %r184, %r2;
	shl.b32 	%r142, %r141, 2;
	add.s32 	%r73, %r94, %r142;
	ld.shared.u32 	%r144, [%r73];
	add.s32 	%r145, %r184, %r4;
	mad.lo.s32 	%r146, %r145, %r82, %r1;
	shl.b32 	%r147, %r146, 2;
	add.s32 	%r74, %r94, %r147;
	ld.shared.u32 	%r148, [%r74];
	add.s32 	%r75, %r148, %r144;
	setp.le.s32 	%p20, %r185, %r75;
	@%p20 bra 	$L__BB0_35;
	st.shared.u32 	[%r6], %r75;
	st.shared.u32 	[%r5], %r75;
	ld.shared.u32 	%r185, [%r6];
	st.shared.u32 	[%r3], %r185;
$L__BB0_35:
	ld.shared.u32 	%r149, [%r73+4];
	shl.b32 	%r150, %r82, 2;
	add.s32 	%r151, %r74, %r150;
	ld.shared.u32 	%r152, [%r151];
	add.s32 	%r78, %r152, %r149;
	setp.le.s32 	%p21, %r185, %r78;
	@%p21 bra 	$L__BB0_37;
	st.shared.u32 	[%r6], %r78;
	st.shared.u32 	[%r5], %r78;
	ld.shared.u32 	%r153, [%r6];
	st.shared.u32 	[%r3], %r153;
$L__BB0_37:
	add.s32 	%r184, %r184, 2;
$L__BB0_38:
	and.b32  	%r154, %r82, 1;
	setp.eq.b32 	%p22, %r154, 1;
	not.pred 	%p23, %p22;
	@%p23 bra 	$L__BB0_41;
	ld.shared.u32 	%r155, [%r6];
	add.s32 	%r156, %r184, %r2;
	shl.b32 	%r157, %r156, 2;
	add.s32 	%r159, %r94, %r157;
	ld.shared.u32 	%r160, [%r159];
	add.s32 	%r161, %r184, %r4;
	mad.lo.s32 	%r162, %r161, %r82, %r1;
	shl.b32 	%r163, %r162, 2;
	add.s32 	%r164, %r94, %r163;
	ld.shared.u32 	%r165, [%r164];
	add.s32 	%r81, %r165, %r160;
	setp.le.s32 	%p24, %r155, %r81;
	@%p24 bra 	$L__BB0_41;
	st.shared.u32 	[%r6], %r81;
	st.shared.u32 	[%r5], %r81;
	ld.shared.u32 	%r166, [%r6];
	st.shared.u32 	[%r3], %r166;
$L__BB0_41:
	ld.shared.u32 	%r167, [%r6];
	st.global.u32 	[%rd1], %r167;
	bar.sync 	0;
	ret;

}
	// .globl	_Z6phase2Piiiii
.visible .entry _Z6phase2Piiiii(
	.param .u64 .ptr .align 1 _Z6phase2Piiiii_param_0,
	.param .u32 _Z6phase2Piiiii_param_1,
	.param .u32 _Z6phase2Piiiii_param_2,
	.param .u32 _Z6phase2Piiiii_param_3,
	.param .u32 _Z6phase2Piiiii_param_4
)
{
	.reg .pred 	%p<22>;
	.reg .b32 	%r<148>;
	.reg .b64 	%rd<9>;

	ld.param.u64 	%rd2, [_Z6phase2Piiiii_param_0];
	ld.param.u32 	%r61, [_Z6phase2Piiiii_param_1];
	ld.param.u32 	%r62, [_Z6phase2Piiiii_param_2];
	ld.param.u32 	%r63, [_Z6phase2Piiiii_param_3];
	mov.u32 	%r64, %ctaid.x;
	setp.ne.s32 	%p1, %r64, 1;
	@%p1 bra 	$L__BB1_2;
	mov.u32 	%r69, %ctaid.y;
	add.s32 	%r70, %r69, %r63;
	add.s32 	%r71, %r70, 1;
	div.s32 	%r72, %r62, %r61;
	rem.u32 	%r129, %r71, %r72;
	mov.u32 	%r130, %r63;
	bra.uni 	$L__BB1_3;
$L__BB1_2:
	mov.u32 	%r65, %ctaid.y;
	add.s32 	%r66, %r65, %r63;
	add.s32 	%r67, %r66, 1;
	div.s32 	%r68, %r62, %r61;
	rem.u32 	%r130, %r67, %r68;
	mov.u32 	%r129, %r63;
$L__BB1_3:
	cvta.to.global.u64 	%rd3, %rd2;
	mul.lo.s32 	%r73, %r63, %r61;
	mov.u32 	%r74, %tid.y;
	mov.u32 	%r5, %tid.x;
	mad.lo.s32 	%r75, %r129, %r61, %r74;
	mad.lo.s32 	%r76, %r130, %r61, %r5;
	mul.lo.s32 	%r77, %r75, %r62;
	add.s32 	%r78, %r77, %r76;
	mul.wide.s32 	%rd4, %r78, 4;
	add.s64 	%rd1, %rd3, %rd4;
	ld.global.u32 	%r79, [%rd1];
	mad.lo.s32 	%r80, %r61, %r74, %r5;
	shl.b32 	%r81, %r80, 2;
	mov.u32 	%r82, DS;
	add.s32 	%r6, %r82, %r81;
	st.shared.u32 	[%r6], %r79;
	add.s32 	%r83, %r73, %r5;
	add.s32 	%r84, %r83, %r77;
	mul.wide.s32 	%rd5, %r84, 4;
	add.s64 	%rd6, %rd3, %rd5;
	ld.global.u32 	%r85, [%rd6];
	add.s32 	%r86, %r61, %r74;
	mul.lo.s32 	%r7, %r86, %r61;
	add.s32 	%r87, %r7, %r5;
	shl.b32 	%r88, %r87, 2;
	add.s32 	%r8, %r82, %r88;
	st.shared.u32 	[%r8], %r85;
	add.s32 	%r89, %r73, %r74;
	mad.lo.s32 	%r90, %r89, %r62, %r76;
	mul.wide.s32 	%rd7, %r90, 4;
	add.s64 	%rd8, %rd3, %rd7;
	ld.global.u32 	%r91, [%rd8];
	add.s32 	%r92, %r86, %r61;
	mad.lo.s32 	%r93, %r92, %r61, %r5;
	shl.b32 	%r94, %r93, 2;
	add.s32 	%r9, %r82, %r94;
	st.shared.u32 	[%r9], %r91;
	bar.sync 	0;
	setp.lt.s32 	%p2, %r61, 1;
	@%p2 bra 	$L__BB1_37;
	and.b32  	%r10, %r61, 3;
	setp.lt.u32 	%p3, %r61, 4;
	mov.b32 	%r142, 0;
	@%p3 bra 	$L__BB1_29;
	and.b32  	%r142, %r61, 2147483644;
	ld.shared.u32 	%r141, [%r6];
	neg.s32 	%r133, %r142;
	shl.b32 	%r96, %r61, 3;
	or.b32  	%r97, %r96, 4;
	mul.lo.s32 	%r14, %r61, %r97;
	shl.b32 	%r98, %r5, 2;
	add.s32 	%r132, %r82, %r98;
	shl.b32 	%r16, %r61, 4;
	add.s32 	%r100, %r96, 8;
	mul.lo.s32 	%r17, %r61, %r100;
	add.s32 	%r101, %r96, 12;
	mul.lo.s32 	%r18, %r61, %r101;
	mul.lo.s32 	%r102, %r61, %r61;
	shl.b32 	%r19, %r102, 3;
	shl.b32 	%r103, %r7, 2;
	add.s32 	%r104, %r103, %r82;
	add.s32 	%r131, %r104, 8;
$L__BB1_6:
	ld.shared.u32 	%r105, [%r131+-8];
	add.s32 	%r106, %r132, %r19;
	ld.shared.u32 	%r107, [%r106];
	add.s32 	%r25, %r107, %r105;
	setp.le.s32 	%p4, %r141, %r25;
	@%p4 bra 	$L__BB1_11;
	setp.ne.s32 	%p5, %r63, %r129;
	st.shared.u32 	[%r6], %r25;
	mov.u32 	%r141, %r25;
	@%p5 bra 	$L__BB1_9;
	st.shared.u32 	[%r9], %r25;
	ld.shared.u32 	%r141, [%r6];
$L__BB1_9:
	setp.ne.s32 	%p6, %r63, %r130;
	@%p6 bra 	$L__BB1_11;
	st.shared.u32 	[%r8], %r141;
$L__BB1_11:
	ld.shared.u32 	%r108, [%r131+-4];
	add.s32 	%r109, %r132, %r14;
	ld.shared.u32 	%r110, [%r109];
	add.s32 	%r138, %r110, %r108;
	setp.gt.s32 	%p7, %r141, %r138;
	@%p7 bra 	$L__BB1_13;
	ld.shared.u32 	%r138, [%r6];
	bra.uni 	$L__BB1_17;
$L__BB1_13:
	setp.ne.s32 	%p8, %r63, %r129;
	st.shared.u32 	[%r6], %r138;
	@%p8 bra 	$L__BB1_15;
	st.shared.u32 	[%r9], %r138;
	ld.shared.u32 	%r138, [%r6];
$L__BB1_15:
	setp.ne.s32 	%p9, %r63, %r130;
	@%p9 bra 	$L__BB1_17;
	st.shared.u32 	[%r8], %r138;
$L__BB1_17:
	ld.shared.u32 	%r111, [%r131];
	add.s32 	%r112, %r132, %r17;
	ld.shared.u32 	%r113, [%r112];
	add.s32 	%r141, %r113, %r111;
	setp.gt.s32 	%p10, %r138, %r141;
	@%p10 bra 	$L__BB1_19;
	ld.shared.u32 	%r141, [%r6];
	bra.uni 	$L__BB1_23;
$L__BB1_19:
	setp.ne.s32 	%p11, %r63, %r129;
	st.shared.u32 	[%r6], %r141;
	@%p11 bra 	$L__BB1_21;
	st.shared.u32 	[%r9], %r141;
	ld.shared.u32 	%r141, [%r6];
$L__BB1_21:
	setp.ne.s32 	%p12, %r63, %r130;
	@%p12 bra 	$L__BB1_23;
	st.shared.u32 	[%r8], %r141;
$L__BB1_23:
	ld.shared.u32 	%r114, [%r131+4];
	add.s32 	%r115, %r132, %r18;
	ld.shared.u32 	%r116, [%r115];
	add.s32 	%r39, %r116, %r114;
	setp.le.s32 	%p13, %r141, %r39;
	@%p13 bra 	$L__BB1_28;
	setp.ne.s32 	%p14, %r63, %r129;
	st.shared.u32 	[%r6], %r39;
	@%p14 bra 	$L__BB1_26;
	st.shared.u32 	[%r9], %r39;
$L__BB1_26:
	setp.ne.s32 	%p15, %r63, %r130;
	mov.u32 	%r141, %r39;
	@%p15 bra 	$L__BB1_28;
	ld.shared.u32 	%r141, [%r6];
	st.shared.u32 	[%r8], %r141;
$L__BB1_28:
	add.s32 	%r133, %r133, 4;
	add.s32 	%r132, %r132, %r16;
	add.s32 	%r131, %r131, 16;
	setp.ne.s32 	%p16, %r133, 0;
	@%p16 bra 	$L__BB1_6;
$L__BB1_29:
	setp.eq.s32 	%p17, %r10, 0;
	@%p17 bra 	$L__BB1_37;
	ld.shared.u32 	%r147, [%r6];
	shl.b32 	%r117, %r61, 1;
	add.s32 	%r118, %r142, %r117;
	mul.lo.s32 	%r119, %r61, %r118;
	shl.b32 	%r120, %r119, 2;
	shl.b32 	%r121, %r5, 2;
	add.s32 	%r122, %r120, %r121;
	add.s32 	%r145, %r82, %r122;
	shl.b32 	%r48, %r61, 2;
	add.s32 	%r124, %r142, %r7;
	shl.b32 	%r125, %r124, 2;
	add.s32 	%r144, %r82, %r125;
	neg.s32 	%r143, %r10;
$L__BB1_31:
	.pragma "nounroll";
	ld.shared.u32 	%r126, [%r144];
	ld.shared.u32 	%r127, [%r145];
	add.s32 	%r55, %r127, %r126;
	setp.le.s32 	%p18, %r147, %r55;
	@%p18 bra 	$L__BB1_36;
	setp.ne.s32 	%p19, %r63, %r129;
	st.shared.u32 	[%r6], %r55;
	@%p19 bra 	$L__BB1_34;
	st.shared.u32 	[%r9], %r55;
$L__BB1_34:
	setp.ne.s32 	%p20, %r63, %r130;
	mov.u32 	%r147, %r55;
	@%p20 bra 	$L__BB1_36;
	ld.shared.u32 	%r147, [%r6];
	st.shared.u32 	[%r8], %r147;
$L__BB1_36:
	add.s32 	%r145, %r145, %r48;
	add.s32 	%r144, %r144, 4;
	add.s32 	%r143, %r143, 1;
	setp.ne.s32 	%p21, %r143, 0;
	@%p21 bra 	$L__BB1_31;
$L__BB1_37:
	ld.shared.u32 	%r128, [%r6];
	st.global.u32 	[%rd1], %r128;
	bar.sync 	0;
	ret;

}
	// .globl	_Z6phase3Piiiiii
.visible .entry _Z6phase3Piiiiii(
	.param .u64 .ptr .align 1 _Z6phase3Piiiiii_param_0,
	.param .u32 _Z6phase3Piiiiii_param_1,
	.param .u32 _Z6phase3Piiiiii_param_2,
	.param .u32 _Z6phase3Piiiiii_param_3,
	.param .u32 _Z6phase3Piiiiii_param_4,
	.param .u32 _Z6phase3Piiiiii_param_5
)
{
	.reg .pred 	%p<25>;
	.reg .b32 	%r<191>;
	.reg .b64 	%rd<9>;

	ld.param.u64 	%rd2, [_Z6phase3Piiiiii_param_0];
	ld.param.u32 	%r72, [_Z6phase3Piiiiii_param_1];
	ld.param.u32 	%r73, [_Z6phase3Piiiiii_param_2];
	ld.param.u32 	%r74, [_Z6phase3Piiiiii_param_3];
	ld.param.u32 	%r75, [_Z6phase3Piiiiii_param_5];
	cvta.to.global.u64 	%rd3, %rd2;
	mov.u32 	%r76, %ctaid.x;
	add.s32 	%r77, %r75, %r76;
	mov.u32 	%r78, %ctaid.y;
	mul.lo.s32 	%r79, %r74, %r72;
	mov.u32 	%r80, %tid.y;
	mov.u32 	%r1, %tid.x;
	mad.lo.s32 	%r81, %r77, %r72, %r80;
	mad.lo.s32 	%r82, %r72, %r78, %r1;
	mul.lo.s32 	%r83, %r81, %r73;
	add.s32 	%r84, %r83, %r82;
	mul.wide.s32 	%rd4, %r84, 4;
	add.s64 	%rd1, %rd3, %rd4;
	ld.global.u32 	%r85, [%rd1];
	mad.lo.s32 	%r86, %r72, %r80, %r1;
	shl.b32 	%r87, %r86, 2;
	mov.u32 	%r88, DS;
	add.s32 	%r2, %r88, %r87;
	st.shared.u32 	[%r2], %r85;
	add.s32 	%r89, %r79, %r1;
	add.s32 	%r90, %r89, %r83;
	mul.wide.s32 	%rd5, %r90, 4;
	add.s64 	%rd6, %rd3, %rd5;
	ld.global.u32 	%r91, [%rd6];
	add.s32 	%r92, %r72, %r80;
	mul.lo.s32 	%r3, %r92, %r72;
	add.s32 	%r93, %r3, %r1;
	shl.b32 	%r94, %r93, 2;
	add.s32 	%r95, %r88, %r94;
	st.shared.u32 	[%r95], %r91;
	add.s32 	%r96, %r79, %r80;
	mad.lo.s32 	%r97, %r96, %r73, %r82;
	mul.wide.s32 	%rd7, %r97, 4;
	add.s64 	%rd8, %rd3, %rd7;
	ld.global.u32 	%r98, [%rd8];
	shl.b32 	%r4, %r72, 1;
	add.s32 	%r99, %r92, %r72;
	mad.lo.s32 	%r100, %r99, %r72, %r1;
	shl.b32 	%r101, %r100, 2;
	add.s32 	%r102, %r88, %r101;
	st.shared.u32 	[%r102], %r98;
	bar.sync 	0;
	setp.lt.s32 	%p1, %r72, 1;
	ld.shared.u32 	%r170, [%r2];
	@%p1 bra 	$L__BB2_41;
	and.b32  	%r6, %r72, 7;
	setp.lt.u32 	%p2, %r72, 8;
	mov.b32 	%r185, 0;
	@%p2 bra 	$L__BB2_20;
	and.b32  	%r185, %r72, 2147483640;
	neg.s32 	%r168, %r185;
	mul.lo.s32 	%r104, %r72, %r72;
	shl.b32 	%r105, %r104, 3;
	shl.b32 	%r106, %r1, 2;
	add.s32 	%r107, %r105, %r106;
	add.s32 	%r167, %r88, %r107;
	shl.b32 	%r10, %r72, 5;
	shl.b32 	%r109, %r3, 2;
	add.s32 	%r110, %r109, %r88;
	add.s32 	%r166, %r110, 16;
	shl.b32 	%r12, %r72, 2;
$L__BB2_3:
	.pragma "nounroll";
	ld.shared.u32 	%r111, [%r166+-16];
	ld.shared.u32 	%r112, [%r167];
	add.s32 	%r17, %r112, %r111;
	setp.le.s32 	%p3, %r170, %r17;
	@%p3 bra 	$L__BB2_5;
	st.shared.u32 	[%r2], %r17;
	mov.u32 	%r170, %r17;
$L__BB2_5:
	ld.shared.u32 	%r113, [%r166+-12];
	add.s32 	%r19, %r167, %r12;
	ld.shared.u32 	%r114, [%r19];
	add.s32 	%r20, %r114, %r113;
	setp.le.s32 	%p4, %r170, %r20;
	@%p4 bra 	$L__BB2_7;
	st.shared.u32 	[%r2], %r20;
	mov.u32 	%r170, %r20;
$L__BB2_7:
	ld.shared.u32 	%r115, [%r166+-8];
	add.s32 	%r22, %r19, %r12;
	ld.shared.u32 	%r116, [%r22];
	add.s32 	%r23, %r116, %r115;
	setp.le.s32 	%p5, %r170, %r23;
	@%p5 bra 	$L__BB2_9;
	st.shared.u32 	[%r2], %r23;
	mov.u32 	%r170, %r23;
$L__BB2_9:
	ld.shared.u32 	%r117, [%r166+-4];
	add.s32 	%r25, %r22, %r12;
	ld.shared.u32 	%r118, [%r25];
	add.s32 	%r26, %r118, %r117;
	setp.le.s32 	%p6, %r170, %r26;
	@%p6 bra 	$L__BB2_11;
	st.shared.u32 	[%r2], %r26;
	mov.u32 	%r170, %r26;
$L__BB2_11:
	ld.shared.u32 	%r119, [%r166];
	add.s32 	%r28, %r25, %r12;
	ld.shared.u32 	%r120, [%r28];
	add.s32 	%r29, %r120, %r119;
	setp.le.s32 	%p7, %r170, %r29;
	@%p7 bra 	$L__BB2_13;
	st.shared.u32 	[%r2], %r29;
	mov.u32 	%r170, %r29;
$L__BB2_13:
	ld.shared.u32 	%r121, [%r166+4];
	add.s32 	%r31, %r28, %r12;
	ld.shared.u32 	%r122, [%r31];
	add.s32 	%r32, %r122, %r121;
	setp.le.s32 	%p8, %r170, %r32;
	@%p8 bra 	$L__BB2_15;
	st.shared.u32 	[%r2], %r32;
	mov.u32 	%r170, %r32;
$L__BB2_15:
	ld.shared.u32 	%r123, [%r166+8];
	add.s32 	%r34, %r31, %r12;
	ld.shared.u32 	%r124, [%r34];
	add.s32 	%r35, %r124, %r123;
	setp.le.s32 	%p9, %r170, %r35;
	@%p9 bra 	$L__BB2_17;
	st.shared.u32 	[%r2], %r35;
	mov.u32 	%r170, %r35;
$L__BB2_17:
	ld.shared.u32 	%r125, [%r166+12];
	add.s32 	%r126, %r34, %r12;
	ld.shared.u32 	%r127, [%r126];
	add.s32 	%r37, %r127, %r125;
	setp.le.s32 	%p10, %r170, %r37;
	@%p10 bra 	$L__BB2_19;
	st.shared.u32 	[%r2], %r37;
	mov.u32 	%r170, %r37;
$L__BB2_19:
	add.s32 	%r168, %r168, 8;
	add.s32 	%r167, %r167, %r10;
	add.s32 	%r166, %r166, 32;
	setp.ne.s32 	%p11, %r168, 0;
	@%p11 bra 	$L__BB2_3;
$L__BB2_20:
	setp.eq.s32 	%p12, %r6, 0;
	@%p12 bra 	$L__BB2_41;
	and.b32  	%r44, %r72, 3;
	setp.lt.u32 	%p13, %r6, 4;
	@%p13 bra 	$L__BB2_31;
	add.s32 	%r128, %r185, %r3;
	shl.b32 	%r129, %r128, 2;
	add.s32 	%r45, %r88, %r129;
	ld.shared.u32 	%r131, [%r45];
	add.s32 	%r132, %r185, %r4;
	mad.lo.s32 	%r133, %r132, %r72, %r1;
	shl.b32 	%r134, %r133, 2;
	add.s32 	%r46, %r88, %r134;
	ld.shared.u32 	%r135, [%r46];
	add.s32 	%r47, %r135, %r131;
	setp.le.s32 	%p14, %r170, %r47;
	@%p14 bra 	$L__BB2_24;
	st.shared.u32 	[%r2], %r47;
	mov.u32 	%r170, %r47;
$L__BB2_24:
	ld.shared.u32 	%r136, [%r45+4];
	shl.b32 	%r49, %r72, 2;
	add.s32 	%r50, %r46, %r49;
	ld.shared.u32 	%r137, [%r50];
	add.s32 	%r51, %r137, %r136;
	setp.le.s32 	%p15, %r170, %r51;
	@%p15 bra 	$L__BB2_26;
	st.shared.u32 	[%r2], %r51;
	mov.u32 	%r170, %r51;
$L__BB2_26:
	ld.shared.u32 	%r138, [%r45+8];
	add.s32 	%r53, %r50, %r49;
	ld.shared.u32 	%r139, [%r53];
	add.s32 	%r54, %r139, %r138;
	setp.le.s32 	%p16, %r170, %r54;
	@%p16 bra 	$L__BB2_28;
	st.shared.u32 	[%r2], %r54;
	mov.u32 	%r170, %r54;
$L__BB2_28:
	ld.shared.u32 	%r140, [%r45+12];
	add.s32 	%r141, %r53, %r49;
	ld.shared.u32 	%r142, [%r141];
	add.s32 	%r56, %r142, %r140;
	setp.le.s32 	%p17, %r170, %r56;
	@%p17 bra 	$L__BB2_30;
	st.shared.u32 	[%r2], %r56;
	mov.u32 	%r170, %r56;
$L__BB2_30:
	add.s32 	%r185, %r185, 4;
$L__BB2_31:
	setp.eq.s32 	%p18, %r44, 0;
	@%p18 bra 	$L__BB2_41;
	setp.eq.s32 	%p19, %r44, 1;
	@%p19 bra 	$L__BB2_38;
	add.s32 	%r143, %r185, %r3;
	shl.b32 	%r144, %r143, 2;
	add.s32 	%r61, %r88, %r144;
	ld.shared.u32 	%r146, [%r61];
	add.s32 	%r147, %r185, %r4;
	mad.lo.s32 	%r148, %r147, %r72, %r1;
	shl.b32 	%r149, %r148, 2;
	add.s32 	%r62, %r88, %r149;
	ld.shared.u32 	%r150, [%r62];
	add.s32 	%r63, %r150, %r146;
	setp.le.s32 	%p20, %r170, %r63;
	@%p20 bra 	$L__BB2_35;
	st.shared.u32 	[%r2], %r63;
	mov.u32 	%r170, %r63;
$L__BB2_35:
	ld.shared.u32 	%r151, [%r61+4];
	shl.b32 	%r152, %r72, 2;
	add.s32 	%r153, %r62, %r152;
	ld.shared.u32 	%r154, [%r153];
	add.s32 	%r65, %r154, %r151;
	setp.le.s32 	%p21, %r170, %r65;
	@%p21 bra 	$L__BB2_37;
	st.shared.u32 	[%r2], %r65;
	mov.u32 	%r170, %r65;
$L__BB2_37:
	add.s32 	%r185, %r185, 2;
$L__BB2_38:
	and.b32  	%r155, %r72, 1;
	setp.eq.b32 	%p22, %r155, 1;
	not.pred 	%p23, %p22;
	@%p23 bra 	$L__BB2_41;
	add.s32 	%r156, %r185, %r3;
	shl.b32 	%r157, %r156, 2;
	add.s32 	%r159, %r88, %r157;
	ld.shared.u32 	%r160, [%r159];
	add.s32 	%r161, %r185, %r4;
	mad.lo.s32 	%r162, %r161, %r72, %r1;
	shl.b32 	%r163, %r162, 2;
	add.s32 	%r164, %r88, %r163;
	ld.shared.u32 	%r165, [%r164];
	add.s32 	%r70, %r165, %r160;
	setp.le.s32 	%p24, %r170, %r70;
	@%p24 bra 	$L__BB2_41;
	st.shared.u32 	[%r2], %r70;
	mov.u32 	%r170, %r70;
$L__BB2_41:
	st.global.u32 	[%rd1], %r170;
	bar.sync 	0;
	ret;

}


// ===== COMPILED SASS (sm_100) =====

	.target	sm_100

	.elftype	@"ET_EXEC"


//--------------------- .note.nv.tkinfo           --------------------------
	.section	.note.nv.tkinfo,"",@"SHT_NOTE"
	.sectionflags	@"SHF_NOTE_NV_TKINFO"
	.tkinfo
        /*0018*/ 	.word	0x00000002
        /*0030*/ 	.string	""
        /*0030*/ 	.string	"ptxas"
        /*0030*/ 	.string	"Cuda compilation tools, release 13.0, V13.0.88"
        /*0030*/ 	.string	"Build cuda_13.0.r13.0/compiler.36424714_0"
        /*0030*/ 	.string	"-arch sm_100 -m 64 "



//--------------------- .note.nv.cuinfo           --------------------------
	.section	.note.nv.cuinfo,"",@"SHT_NOTE"
	.sectionflags	@"SHF_NOTE_NV_CUINFO"
        /*0018*/ 	.short	0x0002
        /*001a*/ 	.short	0x0064
        /*001c*/ 	.short	0x0082
	.zero		2


//--------------------- .nv.info                  --------------------------
	.section	.nv.info,"",@"SHT_CUDA_INFO"
	.align	4


	//----- nvinfo : EIATTR_REGCOUNT
	.align		4
        /*0000*/ 	.byte	0x04, 0x2f
        /*0002*/ 	.short	(.L_1 - .L_0)
	.align		4
.L_0:
        /*0004*/ 	.word	index@(_Z6phase1Piiiii)
        /*0008*/ 	.word	0x00000018


	//----- nvinfo : EIATTR_FRAME_SIZE
	.align		4
.L_1:
        /*000c*/ 	.byte	0x04, 0x11
        /*000e*/ 	.short	(.L_3 - .L_2)
	.align		4
.L_2:
        /*0010*/ 	.word	index@(_Z6phase1Piiiii)
        /*0014*/ 	.word	0x00000000


	//----- nvinfo : EIATTR_REGCOUNT
	.align		4
.L_3:
        /*0018*/ 	.byte	0x04, 0x2f
        /*001a*/ 	.short	(.L_5 - .L_4)
	.align		4
.L_4:
        /*001c*/ 	.word	index@(_Z6phase2Piiiii)
        /*0020*/ 	.word	0x0000001c


	//----- nvinfo : EIATTR_FRAME_SIZE
	.align		4
.L_5:
        /*0024*/ 	.byte	0x04, 0x11
        /*0026*/ 	.short	(.L_7 - .L_6)
	.align		4
.L_6:
        /*0028*/ 	.word	index@(_Z6phase2Piiiii)
        /*002c*/ 	.word	0x00000000


	//----- nvinfo : EIATTR_REGCOUNT
	.align		4
.L_7:
        /*0030*/ 	.byte	0x04, 0x2f
        /*0032*/ 	.short	(.L_9 - .L_8)
	.align		4
.L_8:
        /*0034*/ 	.word	index@(_Z6phase3Piiiiii)
        /*0038*/ 	.word	0x00000017


	//----- nvinfo : EIATTR_FRAME_SIZE
	.align		4
.L_9:
        /*003c*/ 	.byte	0x04, 0x11
        /*003e*/ 	.short	(.L_11 - .L_10)
	.align		4
.L_10:
        /*0040*/ 	.word	index@(_Z6phase3Piiiiii)
        /*0044*/ 	.word	0x00000000


	//----- nvinfo : EIATTR_MIN_STACK_SIZE
	.align		4
.L_11:
        /*0048*/ 	.byte	0x04, 0x12
        /*004a*/ 	.short	(.L_13 - .L_12)
	.align		4
.L_12:
        /*004c*/ 	.word	index@(_Z6phase3Piiiiii)
        /*0050*/ 	.word	0x00000000


	//----- nvinfo : EIATTR_MIN_STACK_SIZE
	.align		4
.L_13:
        /*0054*/ 	.byte	0x04, 0x12
        /*0056*/ 	.short	(.L_15 - .L_14)
	.align		4
.L_14:
        /*0058*/ 	.word	index@(_Z6phase2Piiiii)
        /*005c*/ 	.word	0x00000000


	//----- nvinfo : EIATTR_MIN_STACK_SIZE
	.align		4
.L_15:
        /*0060*/ 	.byte	0x04, 0x12
        /*0062*/ 	.short	(.L_17 - .L_16)
	.align		4
.L_16:
        /*0064*/ 	.word	index@(_Z6phase1Piiiii)
        /*0068*/ 	.word	0x00000000
.L_17:


//--------------------- .nv.compat                --------------------------
	.section	.nv.compat,"",@"SHT_CUDA_COMPAT_INFO"
	.align	4
        /*0000*/ 	.byte	0x02, 0x09, 0x00, 0x00, 0x02, 0x02, 0x01, 0x00, 0x02, 0x05, 0x05, 0x00, 0x03, 0x07, 0x01, 0x01
        /*0010*/ 	.byte	0x02, 0x03, 0x00, 0x00, 0x02, 0x06, 0x01, 0x00, 0x04, 0x0b, 0x08, 0x00, 0x09, 0x00, 0x00, 0x00
        /*0020*/ 	.byte	0x00, 0x00, 0x00, 0x00


//--------------------- .nv.info._Z6phase3Piiiiii --------------------------
	.section	.nv.info._Z6phase3Piiiiii,"",@"SHT_CUDA_INFO"
	.sectionflags	@""
	.align	4


	//----- nvinfo : EIATTR_CUDA_API_VERSION
	.align		4
        /*0000*/ 	.byte	0x04, 0x37
        /*0002*/ 	.short	(.L_19 - .L_18)
.L_18:
        /*0004*/ 	.word	0x00000082


	//----- nvinfo : EIATTR_KPARAM_INFO
	.align		4
.L_19:
        /*0008*/ 	.byte	0x04, 0x17
        /*000a*/ 	.short	(.L_21 - .L_20)
.L_20:
        /*000c*/ 	.word	0x00000000
        /*0010*/ 	.short	0x0005
        /*0012*/ 	.short	0x0018
        /*0014*/ 	.byte	0x00, 0xf0, 0x11, 0x00


	//----- nvinfo : EIATTR_KPARAM_INFO
	.align		4
.L_21:
        /*0018*/ 	.byte	0x04, 0x17
        /*001a*/ 	.short	(.L_23 - .L_22)
.L_22:
        /*001c*/ 	.word	0x00000000
        /*0020*/ 	.short	0x0004
        /*0022*/ 	.short	0x0014
        /*0024*/ 	.byte	0x00, 0xf0, 0x11, 0x00


	//----- nvinfo : EIATTR_KPARAM_INFO
	.align		4
.L_23:
        /*0028*/ 	.byte	0x04, 0x17
        /*002a*/ 	.short	(.L_25 - .L_24)
.L_24:
        /*002c*/ 	.word	0x00000000
        /*0030*/ 	.short	0x0003
        /*0032*/ 	.short	0x0010
        /*0034*/ 	.byte	0x00, 0xf0, 0x11, 0x00


	//----- nvinfo : EIATTR_KPARAM_INFO
	.align		4
.L_25:
        /*0038*/ 	.byte	0x04, 0x17
        /*003a*/ 	.short	(.L_27 - .L_26)
.L_26:
        /*003c*/ 	.word	0x00000000
        /*0040*/ 	.short	0x0002
        /*0042*/ 	.short	0x000c
        /*0044*/ 	.byte	0x00, 0xf0, 0x11, 0x00


	//----- nvinfo : EIATTR_KPARAM_INFO
	.align		4
.L_27:
        /*0048*/ 	.byte	0x04, 0x17
        /*004a*/ 	.short	(.L_29 - .L_28)
.L_28:
        /*004c*/ 	.word	0x00000000
        /*0050*/ 	.short	0x0001
        /*0052*/ 	.short	0x0008
        /*0054*/ 	.byte	0x00, 0xf0, 0x11, 0x00


	//----- nvinfo : EIATTR_KPARAM_INFO
	.align		4
.L_29:
        /*0058*/ 	.byte	0x04, 0x17
        /*005a*/ 	.short	(.L_31 - .L_30)
.L_30:
        /*005c*/ 	.word	0x00000000
        /*0060*/ 	.short	0x0000
        /*0062*/ 	.short	0x0000
        /*0064*/ 	.byte	0x00, 0xf5, 0x21, 0x00


	//----- nvinfo : EIATTR_SPARSE_MMA_MASK
	.align		4
.L_31:
        /*0068*/ 	.byte	0x03, 0x50
        /*006a*/ 	.short	0x0000


	//----- nvinfo : EIATTR_MAXREG_COUNT
	.align		4
        /*006c*/ 	.byte	0x03, 0x1b
        /*006e*/ 	.short	0x00ff


	//----- nvinfo : EIATTR_NUM_BARRIERS
	.align		4
        /*0070*/ 	.byte	0x02, 0x4c
        /*0072*/ 	.byte	0x01
	.zero		1


	//----- nvinfo : EIATTR_MERCURY_ISA_VERSION
	.align		4
        /*0074*/ 	.byte	0x03, 0x5f
        /*0076*/ 	.short	0x0101


	//----- nvinfo : EIATTR_VRC_CTA_INIT_COUNT
	.align		4
        /*0078*/ 	.byte	0x02, 0x4a
	.zero		1
	.zero		1


	//----- nvinfo : EIATTR_EXIT_INSTR_OFFSETS
	.align		4
        /*007c*/ 	.byte	0x04, 0x1c
        /*007e*/ 	.short	(.L_33 - .L_32)


	//   ....[0]....
.L_32:
        /*0080*/ 	.word	0x00000c20


	//----- nvinfo : EIATTR_CBANK_PARAM_SIZE
	.align		4
.L_33:
        /*0084*/ 	.byte	0x03, 0x19
        /*0086*/ 	.short	0x001c


	//----- nvinfo : EIATTR_PARAM_CBANK
	.align		4
        /*0088*/ 	.byte	0x04, 0x0a
        /*008a*/ 	.short	(.L_35 - .L_34)
	.align		4
.L_34:
        /*008c*/ 	.word	index@(.nv.constant0._Z6phase3Piiiiii)
        /*0090*/ 	.short	0x0380
        /*0092*/ 	.short	0x001c


	//----- nvinfo : EIATTR_SW_WAR
	.align		4
.L_35:
        /*0094*/ 	.byte	0x04, 0x36
        /*0096*/ 	.short	(.L_37 - .L_36)
.L_36:
        /*0098*/ 	.word	0x00000008
.L_37:


//--------------------- .nv.info._Z6phase2Piiiii  --------------------------
	.section	.nv.info._Z6phase2Piiiii,"",@"SHT_CUDA_INFO"
	.sectionflags	@""
	.align	4


	//----- nvinfo : EIATTR_CUDA_API_VERSION
	.align		4
        /*0000*/ 	.byte	0x04, 0x37
        /*0002*/ 	.short	(.L_39 - .L_38)
.L_38:
        /*0004*/ 	.word	0x00000082


	//----- nvinfo : EIATTR_KPARAM_INFO
	.align		4
.L_39:
        /*0008*/ 	.byte	0x04, 0x17
        /*000a*/ 	.short	(.L_41 - .L_40)
.L_40:
        /*000c*/ 	.word	0x00000000
        /*0010*/ 	.short	0x0004
        /*0012*/ 	.short	0x0014
        /*0014*/ 	.byte	0x00, 0xf0, 0x11, 0x00


	//----- nvinfo : EIATTR_KPARAM_INFO
	.align		4
.L_41:
        /*0018*/ 	.byte	0x04, 0x17
        /*001a*/ 	.short	(.L_43 - .L_42)
.L_42:
        /*001c*/ 	.word	0x00000000
        /*0020*/ 	.short	0x0003
        /*0022*/ 	.short	0x0010
        /*0024*/ 	.byte	0x00, 0xf0, 0x11, 0x00


	//----- nvinfo : EIATTR_KPARAM_INFO
	.align		4
.L_43:
        /*0028*/ 	.byte	0x04, 0x17
        /*002a*/ 	.short	(.L_45 - .L_44)
.L_44:
        /*002c*/ 	.word	0x00000000
        /*0030*/ 	.short	0x0002
        /*0032*/ 	.short	0x000c
        /*0034*/ 	.byte	0x00, 0xf0, 0x11, 0x00


	//----- nvinfo : EIATTR_KPARAM_INFO
	.align		4
.L_45:
        /*0038*/ 	.byte	0x04, 0x17
        /*003a*/ 	.short	(.L_47 - .L_46)
.L_46:
        /*003c*/ 	.word	0x00000000
        /*0040*/ 	.short	0x0001
        /*0042*/ 	.short	0x0008
        /*0044*/ 	.byte	0x00, 0xf0, 0x11, 0x00


	//----- nvinfo : EIATTR_KPARAM_INFO
	.align		4
.L_47:
        /*0048*/ 	.byte	0x04, 0x17
        /*004a*/ 	.short	(.L_49 - .L_48)
.L_48:
        /*004c*/ 	.word	0x00000000
        /*0050*/ 	.short	0x0000
        /*0052*/ 	.short	0x0000
        /*0054*/ 	.byte	0x00, 0xf5, 0x21, 0x00


	//----- nvinfo : EIATTR_SPARSE_MMA_MASK
	.align		4
.L_49:
        /*0058*/ 	.byte	0x03, 0x50
        /*005a*/ 	.short	0x0000


	//----- nvinfo : EIATTR_MAXREG_COUNT
	.align		4
        /*005c*/ 	.byte	0x03, 0x1b
        /*005e*/ 	.short	0x00ff


	//----- nvinfo : EIATTR_NUM_BARRIERS
	.align		4
        /*0060*/ 	.byte	0x02, 0x4c
        /*0062*/ 	.byte	0x01
	.zero		1


	//----- nvinfo : EIATTR_MERCURY_ISA_VERSION
	.align		4
        /*0064*/ 	.byte	0x03, 0x5f
        /*0066*/ 	.short	0x0101


	//----- nvinfo : EIATTR_VRC_CTA_INIT_COUNT
	.align		4
        /*0068*/ 	.byte	0x02, 0x4a
	.zero		1
	.zero		1


	//----- nvinfo : EIATTR_EXIT_INSTR_OFFSETS
	.align		4
        /*006c*/ 	.byte	0x04, 0x1c
        /*006e*/ 	.short	(.L_51 - .L_50)


	//   ....[0]....
.L_50:
        /*0070*/ 	.word	0x00000fc0


	//----- nvinfo : EIATTR_CRS_STACK_SIZE
	.align		4
.L_51:
        /*0074*/ 	.byte	0x04, 0x1e
        /*0076*/ 	.short	(.L_53 - .L_52)
.L_52:
        /*0078*/ 	.word	0x00000000


	//----- nvinfo : EIATTR_CBANK_PARAM_SIZE
	.align		4
.L_53:
        /*007c*/ 	.byte	0x03, 0x19
        /*007e*/ 	.short	0x0018


	//----- nvinfo : EIATTR_PARAM_CBANK
	.align		4
        /*0080*/ 	.byte	0x04, 0x0a
        /*0082*/ 	.short	(.L_55 - .L_54)
	.align		4
.L_54:
        /*0084*/ 	.word	index@(.nv.constant0._Z6phase2Piiiii)
        /*0088*/ 	.short	0x0380
        /*008a*/ 	.short	0x0018


	//----- nvinfo : EIATTR_SW_WAR
	.align		4
.L_55:
        /*008c*/ 	.byte	0x04, 0x36
        /*008e*/ 	.short	(.L_57 - .L_56)
.L_56:
        /*0090*/ 	.word	0x00000008
.L_57:


//--------------------- .nv.info._Z6phase1Piiiii  --------------------------
	.section	.nv.info._Z6phase1Piiiii,"",@"SHT_CUDA_INFO"
	.sectionflags	@""
	.align	4


	//----- nvinfo : EIATTR_CUDA_API_VERSION
	.align		4
        /*0000*/ 	.byte	0x04, 0x37
        /*0002*/ 	.short	(.L_59 - .L_58)
.L_58:
        /*0004*/ 	.word	0x00000082


	//----- nvinfo : EIATTR_KPARAM_INFO
	.align		4
.L_59:
        /*0008*/ 	.byte	0x04, 0x17
        /*000a*/ 	.short	(.L_61 - .L_60)
.L_60:
        /*000c*/ 	.word	0x00000000
        /*0010*/ 	.short	0x0004
        /*0012*/ 	.short	0x0014
        /*0014*/ 	.byte	0x00, 0xf0, 0x11, 0x00


	//----- nvinfo : EIATTR_KPARAM_INFO
	.align		4
.L_61:
        /*0018*/ 	.byte	0x04, 0x17
        /*001a*/ 	.short	(.L_63 - .L_62)
.L_62:
        /*001c*/ 	.word	0x00000000
        /*0020*/ 	.short	0x0003
        /*0022*/ 	.short	0x0010
        /*0024*/ 	.byte	0x00, 0xf0, 0x11, 0x00


	//----- nvinfo : EIATTR_KPARAM_INFO
	.align		4
.L_63:
        /*0028*/ 	.byte	0x04, 0x17
        /*002a*/ 	.short	(.L_65 - .L_64)
.L_64:
        /*002c*/ 	.word	0x00000000
        /*0030*/ 	.short	0x0002
        /*0032*/ 	.short	0x000c
        /*0034*/ 	.byte	0x00, 0xf0, 0x11, 0x00


	//----- nvinfo : EIATTR_KPARAM_INFO
	.align		4
.L_65:
        /*0038*/ 	.byte	0x04, 0x17
        /*003a*/ 	.short	(.L_67 - .L_66)
.L_66:
        /*003c*/ 	.word	0x00000000
        /*0040*/ 	.short	0x0001
        /*0042*/ 	.short	0x0008
        /*0044*/ 	.byte	0x00, 0xf0, 0x11, 0x00


	//----- nvinfo : EIATTR_KPARAM_INFO
	.align		4
.L_67:
        /*0048*/ 	.byte	0x04, 0x17
        /*004a*/ 	.short	(.L_69 - .L_68)
.L_68:
        /*004c*/ 	.word	0x00000000
        /*0050*/ 	.short	0x0000
        /*0052*/ 	.short	0x0000
        /*0054*/ 	.byte	0x00, 0xf5, 0x21, 0x00


	//----- nvinfo : EIATTR_SPARSE_MMA_MASK
	.align		4
.L_69:
        /*0058*/ 	.byte	0x03, 0x50
        /*005a*/ 	.short	0x0000


	//----- nvinfo : EIATTR_MAXREG_COUNT
	.align		4
        /*005c*/ 	.byte	0x03, 0x1b
        /*005e*/ 	.short	0x00ff


	//----- nvinfo : EIATTR_NUM_BARRIERS
	.align		4
        /*0060*/ 	.byte	0x02, 0x4c
        /*0062*/ 	.byte	0x01
	.zero		1


	//----- nvinfo : EIATTR_MERCURY_ISA_VERSION
	.align		4
        /*0064*/ 	.byte	0x03, 0x5f
        /*0066*/ 	.short	0x0101


	//----- nvinfo : EIATTR_VRC_CTA_INIT_COUNT
	.align		4
        /*0068*/ 	.byte	0x02, 0x4a
	.zero		1
	.zero		1


	//----- nvinfo : EIATTR_EXIT_INSTR_OFFSETS
	.align		4
        /*006c*/ 	.byte	0x04, 0x1c
        /*006e*/ 	.short	(.L_71 - .L_70)


	//   ....[0]....
.L_70:
        /*0070*/ 	.word	0x00000d70


	//----- nvinfo : EIATTR_CBANK_PARAM_SIZE
	.align		4
.L_71:
        /*0074*/ 	.byte	0x03, 0x19
        /*0076*/ 	.short	0x0018


	//----- nvinfo : EIATTR_PARAM_CBANK
	.align		4
        /*0078*/ 	.byte	0x04, 0x0a
        /*007a*/ 	.short	(.L_73 - .L_72)
	.align		4
.L_72:
        /*007c*/ 	.word	index@(.nv.constant0._Z6phase1Piiiii)
        /*0080*/ 	.short	0x0380
        /*0082*/ 	.short	0x0018


	//----- nvinfo : EIATTR_SW_WAR
	.align		4
.L_73:
        /*0084*/ 	.byte	0x04, 0x36
        /*0086*/ 	.short	(.L_75 - .L_74)
.L_74:
        /*0088*/ 	.word	0x00000008
.L_75:


//--------------------- .nv.callgraph             --------------------------
	.section	.nv.callgraph,"",@"SHT_CUDA_CALLGRAPH"
	.align	4
	.sectionentsize	8
	.align		4
        /*0000*/ 	.word	0x00000000
	.align		4
        /*0004*/ 	.word	0xffffffff
	.align		4
        /*0008*/ 	.word	0x00000000
	.align		4
        /*000c*/ 	.word	0xfffffffe
	.align		4
        /*0010*/ 	.word	0x00000000
	.align		4
        /*0014*/ 	.word	0xfffffffd
	.align		4
        /*0018*/ 	.word	0x00000000
	.align		4
        /*001c*/ 	.word	0xfffffffc


//--------------------- .text._Z6phase3Piiiiii    --------------------------
	.section	.text._Z6phase3Piiiiii,"ax",@progbits
	.align	128
        .global         _Z6phase3Piiiiii
        .type           _Z6phase3Piiiiii,@function
        .size           _Z6phase3Piiiiii,(.L_x_29 - _Z6phase3Piiiiii)
        .other          _Z6phase3Piiiiii,@"STO_CUDA_ENTRY STV_DEFAULT"
_Z6phase3Piiiiii:
.text._Z6phase3Piiiiii:
[----:B------:R-:W-:Y:S01]  /*0000*/  LDC R1, c[0x0][0x37c] ;  /* 0x0000df00ff017b82 */ /* 0x000fe20000000800 */
[----:B------:R-:W0:Y:S07]  /*0010*/  S2R R12, SR_TID.Y ;  /* 0x00000000000c7919 */ /* 0x000e2e0000002200 */
[----:B------:R-:W1:Y:S01]  /*0020*/  S2UR UR4, SR_CTAID.X ;  /* 0x00000000000479c3 */ /* 0x000e620000002500 */
[----:B------:R-:W1:Y:S01]  /*0030*/  LDCU UR5, c[0x0][0x398] ;  /* 0x00007300ff0577ac */ /* 0x000e620008000800 */
[----:B------:R-:W2:Y:S01]  /*0040*/  S2R R0, SR_TID.X ;  /* 0x0000000000007919 */ /* 0x000ea20000002100 */
[----:B------:R-:W3:Y:S05]  /*0050*/  LDCU.64 UR10, c[0x0][0x388] ;  /* 0x00007100ff0a77ac */ /* 0x000eea0008000a00 */
[----:B------:R-:W2:Y:S01]  /*0060*/  S2UR UR8, SR_CTAID.Y ;  /* 0x00000000000879c3 */ /* 0x000ea20000002600 */
[----:B------:R-:W4:Y:S01]  /*0070*/  LDCU UR9, c[0x0][0x390] ;  /* 0x00007200ff0977ac */ /* 0x000f220008000800 */
[----:B------:R-:W5:Y:S06]  /*0080*/  LDCU.64 UR6, c[0x0][0x358] ;  /* 0x00006b00ff0677ac */ /* 0x000f6c0008000a00 */
[----:B------:R-:W5:Y:S01]  /*0090*/  LDC.64 R10, c[0x0][0x380] ;  /* 0x0000e000ff0a7b82 */ /* 0x000f620000000a00 */
[----:B---3--:R-:W-:Y:S01]  /*00a0*/  IMAD.U32 R5, RZ, RZ, UR10 ;  /* 0x0000000aff057e24 */ /* 0x008fe2000f8e00ff */
[----:B-1----:R-:W-:-:S06]  /*00b0*/  UIADD3 UR4, UPT, UPT, UR4, UR5, URZ ;  /* 0x0000000504047290 */ /* 0x002fcc000fffe0ff */
[C-C-:B0-----:R-:W-:Y:S02]  /*00c0*/  IMAD R2, R5.reuse, UR4, R12.reuse ;  /* 0x0000000405027c24 */ /* 0x141fe4000f8e020c */
[C---:B----4-:R-:W-:Y:S02]  /*00d0*/  IMAD R4, R5.reuse, UR9, R12 ;  /* 0x0000000905047c24 */ /* 0x050fe4000f8e020c */
[C-C-:B--2---:R-:W-:Y:S02]  /*00e0*/  IMAD R3, R5.reuse, UR8, R0.reuse ;  /* 0x0000000805037c24 */ /* 0x144fe4000f8e0200 */
[----:B------:R-:W-:Y:S02]  /*00f0*/  IMAD R9, R5, UR9, R0 ;  /* 0x0000000905097c24 */ /* 0x000fe4000f8e0200 */
[C---:B------:R-:W-:Y:S02]  /*0100*/  IMAD R7, R2.reuse, UR11, R3 ;  /* 0x0000000b02077c24 */ /* 0x040fe4000f8e0203 */
[----:B------:R-:W-:-:S02]  /*0110*/  IMAD R9, R2, UR11, R9 ;  /* 0x0000000b02097c24 */ /* 0x000fc4000f8e0209 */
[----:B------:R-:W-:Y:S02]  /*0120*/  IMAD R13, R4, UR11, R3 ;  /* 0x0000000b040d7c24 */ /* 0x000fe4000f8e0203 */
[----:B-----5:R-:W-:-:S04]  /*0130*/  IMAD.WIDE R2, R7, 0x4, R10 ;  /* 0x0000000407027825 */ /* 0x020fc800078e020a */
[----:B------:R-:W-:-:S04]  /*0140*/  IMAD.WIDE R8, R9, 0x4, R10 ;  /* 0x0000000409087825 */ /* 0x000fc800078e020a */
[----:B------:R-:W-:Y:S02]  /*0150*/  IMAD.WIDE R10, R13, 0x4, R10 ;  /* 0x000000040d0a7825 */ /* 0x000fe400078e020a */
[----:B------:R-:W2:Y:S04]  /*0160*/  LDG.E R13, desc[UR6][R2.64] ;  /* 0x00000006020d7981 */ /* 0x000ea8000c1e1900 */
[----:B------:R-:W3:Y:S04]  /*0170*/  LDG.E R8, desc[UR6][R8.64] ;  /* 0x0000000608087981 */ /* 0x000ee8000c1e1900 */
[----:B------:R0:W4:Y:S01]  /*0180*/  LDG.E R10, desc[UR6][R10.64] ;  /* 0x000000060a0a7981 */ /* 0x000122000c1e1900 */
[----:B------:R-:W1:Y:S01]  /*0190*/  S2UR UR5, SR_CgaCtaId ;  /* 0x00000000000579c3 */ /* 0x000e620000008800 */
[----:B------:R-:W-:Y:S01]  /*01a0*/  IMAD.IADD R4, R12, 0x1, R5 ;  /* 0x000000010c047824 */ /* 0x000fe200078e0205 */
[----:B------:R-:W-:Y:S01]  /*01b0*/  UMOV UR4, 0x400 ;  /* 0x0000040000047882 */ /* 0x000fe20000000000 */
[----:B------:R-:W-:-:S02]  /*01c0*/  ISETP.GE.AND P0, PT, R5, 0x1, PT ;  /* 0x000000010500780c */ /* 0x000fc40003f06270 */
[CC--:B------:R-:W-:Y:S01]  /*01d0*/  IMAD R7, R4.reuse, R5.reuse, RZ ;  /* 0x0000000504077224 */ /* 0x0c0fe200078e02ff */
[-C--:B------:R-:W-:Y:S01]  /*01e0*/  IADD3 R6, PT, PT, R4, R5.reuse, RZ ;  /* 0x0000000504067210 */ /* 0x080fe20007ffe0ff */
[----:B------:R-:W-:-:S04]  /*01f0*/  IMAD R4, R12, R5, R0 ;  /* 0x000000050c047224 */ /* 0x000fc800078e0200 */
[--C-:B------:R-:W-:Y:S02]  /*0200*/  IMAD R12, R6, R5, R0.reuse ;  /* 0x00000005060c7224 */ /* 0x100fe400078e0200 */
[----:B------:R-:W-:Y:S01]  /*0210*/  IMAD.IADD R6, R7, 0x1, R0 ;  /* 0x0000000107067824 */ /* 0x000fe200078e0200 */
[----:B-1----:R-:W-:-:S06]  /*0220*/  ULEA UR4, UR5, UR4, 0x18 ;  /* 0x0000000405047291 */ /* 0x002fcc000f8ec0ff */
[----:B------:R-:W-:Y:S02]  /*0230*/  LEA R4, R4, UR4, 0x2 ;  /* 0x0000000404047c11 */ /* 0x000fe4000f8e10ff */
[----:B0-----:R-:W-:Y:S02]  /*0240*/  LEA R11, R6, UR4, 0x2 ;  /* 0x00000004060b7c11 */ /* 0x001fe4000f8e10ff */
[----:B------:R-:W-:Y:S01]  /*0250*/  LEA R15, R12, UR4, 0x2 ;  /* 0x000000040c0f7c11 */ /* 0x000fe2000f8e10ff */
[----:B--2---:R0:W-:Y:S04]  /*0260*/  STS [R4], R13 ;  /* 0x0000000d04007388 */ /* 0x0041e80000000800 */
[----:B---3--:R0:W-:Y:S04]  /*0270*/  STS [R11], R8 ;  /* 0x000000080b007388 */ /* 0x0081e80000000800 */
[----:B----4-:R0:W-:Y:S01]  /*0280*/  STS [R15], R10 ;  /* 0x0000000a0f007388 */ /* 0x0101e20000000800 */
[----:B------:R-:W-:Y:S06]  /*0290*/  BAR.SYNC.DEFER_BLOCKING 0x0 ;  /* 0x0000000000007b1d */ /* 0x000fec0000010000 */
[----:B------:R0:W1:Y:S01]  /*02a0*/  LDS R9, [R4] ;  /* 0x0000000004097984 */ /* 0x0000620000000800 */
[----:B------:R-:W-:Y:S05]  /*02b0*/  @!P0 BRA `(.L_x_0) ;  /* 0x0000000800508947 */ /* 0x000fea0003800000 */
[C---:B------:R-:W-:Y:S01]  /*02c0*/  ISETP.GE.U32.AND P1, PT, R5.reuse, 0x8, PT ;  /* 0x000000080500780c */ /* 0x040fe20003f26070 */
[----:B------:R-:W-:Y:S01]  /*02d0*/  IMAD.MOV.U32 R6, RZ, RZ, RZ ;  /* 0x000000ffff067224 */ /* 0x000fe200078e00ff */
[----:B0-----:R-:W-:-:S04]  /*02e0*/  LOP3.LUT R15, R5, 0x7, RZ, 0xc0, !PT ;  /* 0x00000007050f7812 */ /* 0x001fc800078ec0ff */
[----:B------:R-:W-:-:S07]  /*02f0*/  ISETP.NE.AND P0, PT, R15, RZ, PT ;  /* 0x000000ff0f00720c */ /* 0x000fce0003f05270 */
[----:B------:R-:W-:Y:S06]  /*0300*/  @!P1 BRA `(.L_x_1) ;  /* 0x0000000400149947 */ /* 0x000fec0003800000 */
[----:B------:R-:W0:Y:S01]  /*0310*/  LDC R8, c[0x0][0x388] ;  /* 0x0000e200ff087b82 */ /* 0x000e220000000800 */
[----:B------:R-:W-:Y:S01]  /*0320*/  IMAD R11, R5, R5, RZ ;  /* 0x00000005050b7224 */ /* 0x000fe200078e02ff */
[----:B------:R-:W-:Y:S02]  /*0330*/  LEA R10, R7, UR4, 0x2 ;  /* 0x00000004070a7c11 */ /* 0x000fe4000f8e10ff */
[----:B------:R-:W-:Y:S02]  /*0340*/  LOP3.LUT R6, R5, 0x7ffffff8, RZ, 0xc0, !PT ;  /* 0x7ffffff805067812 */ /* 0x000fe400078ec0ff */
[----:B------:R-:W-:Y:S01]  /*0350*/  LEA R12, R11, R0, 0x1 ;  /* 0x000000000b0c7211 */ /* 0x000fe200078e08ff */
[----:B------:R-:W-:Y:S02]  /*0360*/  VIADD R10, R10, 0x10 ;  /* 0x000000100a0a7836 */ /* 0x000fe40000000000 */
[----:B------:R-:W-:Y:S01]  /*0370*/  IMAD.MOV R11, RZ, RZ, -R6 ;  /* 0x000000ffff0b7224 */ /* 0x000fe200078e0a06 */
[----:B------:R-:W-:-:S07]  /*0380*/  LEA R12, R12, UR4, 0x2 ;  /* 0x000000040c0c7c11 */ /* 0x000fce000f8e10ff */
.L_x_2:
[----:B------:R-:W-:Y:S01]  /*0390*/  LDS R5, [R10+-0x10] ;  /* 0xfffff0000a057984 */ /* 0x000fe20000000800 */
[----:B------:R-:W-:-:S03]  /*03a0*/  VIADD R11, R11, 0x8 ;  /* 0x000000080b0b7836 */ /* 0x000fc60000000000 */
[----:B--2---:R-:W2:Y:S02]  /*03b0*/  LDS R14, [R12] ;  /* 0x000000000c0e7984 */ /* 0x004ea40000000800 */
[----:B------:R-:W-:Y:S02]  /*03c0*/  ISETP.NE.AND P2, PT, R11, RZ, PT ;  /* 0x000000ff0b00720c */ /* 0x000fe40003f45270 */
[----:B--2---:R-:W-:Y:S01]  /*03d0*/  IADD3 R16, PT, PT, R5, R14, RZ ;  /* 0x0000000e05107210 */ /* 0x004fe20007ffe0ff */
[----:B0-----:R-:W-:-:S03]  /*03e0*/  IMAD.MOV.U32 R5, RZ, RZ, R8 ;  /* 0x000000ffff057224 */ /* 0x001fc600078e0008 */
[----:B-1----:R-:W-:Y:S01]  /*03f0*/  ISETP.GT.AND P1, PT, R9, R16, PT ;  /* 0x000000100900720c */ /* 0x002fe20003f24270 */
[C-C-:B------:R-:W-:Y:S02]  /*0400*/  IMAD R18, R5.reuse, 0x4, R12.reuse ;  /* 0x0000000405127824 */ /* 0x140fe400078e020c */
[C---:B------:R-:W-:Y:S02]  /*0410*/  IMAD R12, R5.reuse, 0x20, R12 ;  /* 0x00000020050c7824 */ /* 0x040fe400078e020c */
[----:B------:R-:W-:-:S08]  /*0420*/  IMAD R20, R5, 0x4, R18 ;  /* 0x0000000405147824 */ /* 0x000fd000078e0212 */
[----:B------:R-:W-:Y:S01]  /*0430*/  @P1 STS [R4], R16 ;  /* 0x0000001004001388 */ /* 0x000fe20000000800 */
[----:B------:R-:W-:-:S03]  /*0440*/  @P1 MOV R9, R16 ;  /* 0x0000001000091202 */ /* 0x000fc60000000f00 */
[----:B------:R-:W-:Y:S04]  /*0450*/  LDS R13, [R10+-0xc] ;  /* 0xfffff4000a0d7984 */ /* 0x000fe80000000800 */
[----:B------:R0:W1:Y:S02]  /*0460*/  LDS R14, [R18] ;  /* 0x00000000120e7984 */ /* 0x0000640000000800 */
[----:B0-----:R-:W-:Y:S02]  /*0470*/  IMAD R18, R5, 0x4, R20 ;  /* 0x0000000405127824 */ /* 0x001fe400078e0214 */
[----:B-1----:R-:W-:-:S05]  /*0480*/  IMAD.IADD R17, R13, 0x1, R14 ;  /* 0x000000010d117824 */ /* 0x002fca00078e020e */
[----:B------:R-:W-:-:S13]  /*0490*/  ISETP.GT.AND P1, PT, R9, R17, PT ;  /* 0x000000110900720c */ /* 0x000fda0003f24270 */
        /* <DEDUP_REMOVED lines=16> */
[----:B------:R-:W-:Y:S04]  /*05a0*/  LDS R13, [R10] ;  /* 0x000000000a0d7984 */ /* 0x000fe80000000800 */
[----:B------:R0:W1:Y:S02]  /*05b0*/  LDS R14, [R20] ;  /* 0x00000000140e7984 */ /* 0x0000640000000800 */
[----:B0-----:R-:W-:Y:S02]  /*05c0*/  IMAD R20, R5, 0x4, R18 ;  /* 0x0000000405147824 */ /* 0x001fe400078e0212 */
[----:B-1----:R-:W-:-:S05]  /*05d0*/  IMAD.IADD R16, R13, 0x1, R14 ;  /* 0x000000010d107824 */ /* 0x002fca00078e020e */
[----:B------:R-:W-:-:S13]  /*05e0*/  ISETP.GT.AND P1, PT, R9, R16, PT ;  /* 0x000000100900720c */ /* 0x000fda0003f24270 */
[----:B------:R-:W-:Y:S01]  /*05f0*/  @P1 STS [R4], R16 ;  /* 0x0000001004001388 */ /* 0x000fe20000000800 */
[----:B------:R-:W-:-:S03]  /*0600*/  @P1 MOV R9, R16 ;  /* 0x0000001000091202 */ /* 0x000fc60000000f00 */
[----:B------:R-:W-:Y:S04]  /*0610*/  LDS R13, [R10+0x4] ;  /* 0x000004000a0d7984 */ /* 0x000fe80000000800 */
[----:B------:R-:W0:Y:S02]  /*0620*/  LDS R14, [R18] ;  /* 0x00000000120e7984 */ /* 0x000e240000000800 */
[----:B0-----:R-:W-:-:S05]  /*0630*/  IMAD.IADD R17, R13, 0x1, R14 ;  /* 0x000000010d117824 */ /* 0x001fca00078e020e */
[----:B------:R-:W-:-:S13]  /*0640*/  ISETP.GT.AND P1, PT, R9, R17, PT ;  /* 0x000000110900720c */ /* 0x000fda0003f24270 */
[----:B------:R-:W-:Y:S01]  /*0650*/  @P1 STS [R4], R17 ;  /* 0x0000001104001388 */ /* 0x000fe20000000800 */
[----:B------:R-:W-:-:S03]  /*0660*/  @P1 MOV R9, R17 ;  /* 0x0000001100091202 */ /* 0x000fc60000000f00 */
[----:B------:R-:W-:Y:S04]  /*0670*/  LDS R13, [R10+0x8] ;  /* 0x000008000a0d7984 */ /* 0x000fe80000000800 */
[----:B------:R-:W0:Y:S02]  /*0680*/  LDS R14, [R20] ;  /* 0x00000000140e7984 */ /* 0x000e240000000800 */
[----:B0-----:R-:W-:Y:S02]  /*0690*/  IMAD.IADD R16, R13, 0x1, R14 ;  /* 0x000000010d107824 */ /* 0x001fe400078e020e */
[----:B------:R-:W-:-:S03]  /*06a0*/  IMAD R14, R5, 0x4, R20 ;  /* 0x00000004050e7824 */ /* 0x000fc600078e0214 */
[----:B------:R-:W-:-:S13]  /*06b0*/  ISETP.GT.AND P1, PT, R9, R16, PT ;  /* 0x000000100900720c */ /* 0x000fda0003f24270 */
[----:B------:R-:W-:Y:S01]  /*06c0*/  @P1 STS [R4], R16 ;  /* 0x0000001004001388 */ /* 0x000fe20000000800 */
[----:B------:R-:W-:-:S03]  /*06d0*/  @P1 MOV R9, R16 ;  /* 0x0000001000091202 */ /* 0x000fc60000000f00 */
[----:B------:R-:W-:Y:S04]  /*06e0*/  LDS R14, [R14] ;  /* 0x000000000e0e7984 */ /* 0x000fe80000000800 */
[----:B------:R0:W1:Y:S02]  /*06f0*/  LDS R13, [R10+0xc] ;  /* 0x00000c000a0d7984 */ /* 0x0000640000000800 */
[----:B0-----:R-:W-:Y:S02]  /*0700*/  VIADD R10, R10, 0x20 ;  /* 0x000000200a0a7836 */ /* 0x001fe40000000000 */
[----:B-1----:R-:W-:-:S05]  /*0710*/  IMAD.IADD R13, R13, 0x1, R14 ;  /* 0x000000010d0d7824 */ /* 0x002fca00078e020e */
[----:B------:R-:W-:-:S13]  /*0720*/  ISETP.GT.AND P1, PT, R9, R13, PT ;  /* 0x0000000d0900720c */ /* 0x000fda0003f24270 */
[----:B------:R2:W-:Y:S01]  /*0730*/  @P1 STS [R4], R13 ;  /* 0x0000000d04001388 */ /* 0x0005e20000000800 */
[----:B------:R-:W-:Y:S01]  /*0740*/  @P1 MOV R9, R13 ;  /* 0x0000000d00091202 */ /* 0x000fe20000000f00 */
[----:B------:R-:W-:Y:S06]  /*0750*/  @P2 BRA `(.L_x_2) ;  /* 0xfffffffc000c2947 */ /* 0x000fec000383ffff */
.L_x_1:
[----:B------:R-:W-:Y:S05]  /*0760*/  @!P0 BRA `(.L_x_0) ;  /* 0x0000000400248947 */ /* 0x000fea0003800000 */
[----:B------:R-:W-:Y:S02]  /*0770*/  ISETP.GE.U32.AND P1, PT, R15, 0x4, PT ;  /* 0x000000040f00780c */ /* 0x000fe40003f26070 */
[----:B------:R-:W-:-:S04]  /*0780*/  LOP3.LUT R17, R5, 0x3, RZ, 0xc0, !PT ;  /* 0x0000000305117812 */ /* 0x000fc800078ec0ff */
[----:B------:R-:W-:-:S07]  /*0790*/  ISETP.NE.AND P0, PT, R17, RZ, PT ;  /* 0x000000ff1100720c */ /* 0x000fce0003f05270 */
[----:B------:R-:W-:Y:S06]  /*07a0*/  @!P1 BRA `(.L_x_3) ;  /* 0x0000000000849947 */ /* 0x000fec0003800000 */
[----:B------:R-:W-:Y:S01]  /*07b0*/  LEA R10, R5, R6, 0x1 ;  /* 0x00000006050a7211 */ /* 0x000fe200078e08ff */
[----:B------:R-:W-:Y:S01]  /*07c0*/  IMAD.IADD R8, R7, 0x1, R6 ;  /* 0x0000000107087824 */ /* 0x000fe200078e0206 */
[----:B------:R-:W-:-:S03]  /*07d0*/  IADD3 R6, PT, PT, R6, 0x4, RZ ;  /* 0x0000000406067810 */ /* 0x000fc60007ffe0ff */
[----:B------:R-:W-:Y:S01]  /*07e0*/  IMAD R10, R10, R5, R0 ;  /* 0x000000050a0a7224 */ /* 0x000fe200078e0200 */
[----:B------:R-:W-:-:S04]  /*07f0*/  LEA R12, R8, UR4, 0x2 ;  /* 0x00000004080c7c11 */ /* 0x000fc8000f8e10ff */
[----:B------:R-:W-:Y:S01]  /*0800*/  LEA R10, R10, UR4, 0x2 ;  /* 0x000000040a0a7c11 */ /* 0x000fe2000f8e10ff */
[----:B------:R-:W-:Y:S03]  /*0810*/  LDS R8, [R12] ;  /* 0x000000000c087984 */ /* 0x000fe60000000800 */
[C---:B------:R-:W-:Y:S01]  /*0820*/  LEA R14, R5.reuse, R10, 0x2 ;  /* 0x0000000a050e7211 */ /* 0x040fe200078e10ff */
[----:B------:R0:W2:Y:S03]  /*0830*/  LDS R11, [R10] ;  /* 0x000000000a0b7984 */ /* 0x0000a60000000800 */
[----:B------:R-:W-:-:S04]  /*0840*/  LEA R16, R5, R14, 0x2 ;  /* 0x0000000e05107211 */ /* 0x000fc800078e10ff */
[----:B0-----:R-:W-:Y:S01]  /*0850*/  LEA R10, R5, R16, 0x2 ;  /* 0x00000010050a7211 */ /* 0x001fe200078e10ff */
[----:B--2---:R-:W-:-:S05]  /*0860*/  IMAD.IADD R13, R8, 0x1, R11 ;  /* 0x00000001080d7824 */ /* 0x004fca00078e020b */
[----:B-1----:R-:W-:-:S13]  /*0870*/  ISETP.GT.AND P1, PT, R9, R13, PT ;  /* 0x0000000d0900720c */ /* 0x002fda0003f24270 */
[----:B------:R-:W-:Y:S01]  /*0880*/  @P1 STS [R4], R13 ;  /* 0x0000000d04001388 */ /* 0x000fe20000000800 */
[----:B------:R-:W-:-:S03]  /*0890*/  @P1 IMAD.MOV.U32 R9, RZ, RZ, R13 ;  /* 0x000000ffff091224 */ /* 0x000fc600078e000d */
[----:B------:R-:W-:Y:S04]  /*08a0*/  LDS R8, [R12+0x4] ;  /* 0x000004000c087984 */ /* 0x000fe80000000800 */
[----:B------:R-:W0:Y:S02]  /*08b0*/  LDS R11, [R14] ;  /* 0x000000000e0b7984 */ /* 0x000e240000000800 */
[----:B0-----:R-:W-:-:S05]  /*08c0*/  IMAD.IADD R15, R8, 0x1, R11 ;  /* 0x00000001080f7824 */ /* 0x001fca00078e020b */
[----:B------:R-:W-:-:S13]  /*08d0*/  ISETP.GT.AND P1, PT, R9, R15, PT ;  /* 0x0000000f0900720c */ /* 0x000fda0003f24270 */
        /* <DEDUP_REMOVED lines=12> */
[----:B------:R0:W-:Y:S01]  /*09a0*/  @P1 STS [R4], R8 ;  /* 0x0000000804001388 */ /* 0x0001e20000000800 */
[----:B------:R-:W-:-:S07]  /*09b0*/  @P1 IMAD.MOV.U32 R9, RZ, RZ, R8 ;  /* 0x000000ffff091224 */ /* 0x000fce00078e0008 */
.L_x_3:
[----:B------:R-:W-:Y:S05]  /*09c0*/  @!P0 BRA `(.L_x_0) ;  /* 0x00000000008c8947 */ /* 0x000fea0003800000 */
[----:B------:R-:W-:Y:S02]  /*09d0*/  ISETP.NE.AND P1, PT, R17, 0x1, PT ;  /* 0x000000011100780c */ /* 0x000fe40003f25270 */
[----:B0-----:R-:W-:-:S04]  /*09e0*/  LOP3.LUT R8, R5, 0x1, RZ, 0xc0, !PT ;  /* 0x0000000105087812 */ /* 0x001fc800078ec0ff */
[----:B------:R-:W-:-:S07]  /*09f0*/  ISETP.NE.U32.AND P0, PT, R8, 0x1, PT ;  /* 0x000000010800780c */ /* 0x000fce0003f05070 */
[----:B------:R-:W-:Y:S06]  /*0a00*/  @!P1 BRA `(.L_x_4) ;  /* 0x00000000004c9947 */ /* 0x000fec0003800000 */
[----:B------:R-:W-:Y:S01]  /*0a10*/  IMAD R10, R5, 0x2, R6 ;  /* 0x00000002050a7824 */ /* 0x000fe200078e0206 */
[----:B------:R-:W-:Y:S01]  /*0a20*/  IADD3 R8, PT, PT, R7, R6, RZ ;  /* 0x0000000607087210 */ /* 0x000fe20007ffe0ff */
[----:B------:R-:W-:Y:S02]  /*0a30*/  VIADD R6, R6, 0x2 ;  /* 0x0000000206067836 */ /* 0x000fe40000000000 */
[----:B------:R-:W-:Y:S01]  /*0a40*/  IMAD R10, R10, R5, R0 ;  /* 0x000000050a0a7224 */ /* 0x000fe200078e0200 */
[----:B--2---:R-:W-:-:S04]  /*0a50*/  LEA R13, R8, UR4, 0x2 ;  /* 0x00000004080d7c11 */ /* 0x004fc8000f8e10ff */
[----:B------:R-:W-:Y:S01]  /*0a60*/  LEA R14, R10, UR4, 0x2 ;  /* 0x000000040a0e7c11 */ /* 0x000fe2000f8e10ff */
[----:B------:R-:W-:Y:S04]  /*0a70*/  LDS R8, [R13] ;  /* 0x000000000d087984 */ /* 0x000fe80000000800 */
[----:B------:R-:W0:Y:S01]  /*0a80*/  LDS R11, [R14] ;  /* 0x000000000e0b7984 */ /* 0x000e220000000800 */
[----:B------:R-:W-:Y:S02]  /*0a90*/  IMAD R10, R5, 0x4, R14 ;  /* 0x00000004050a7824 */ /* 0x000fe400078e020e */
[----:B0-----:R-:W-:-:S05]  /*0aa0*/  IMAD.IADD R12, R8, 0x1, R11 ;  /* 0x00000001080c7824 */ /* 0x001fca00078e020b */
[----:B-1----:R-:W-:-:S13]  /*0ab0*/  ISETP.GT.AND P1, PT, R9, R12, PT ;  /* 0x0000000c0900720c */ /* 0x002fda0003f24270 */
[----:B------:R-:W-:Y:S01]  /*0ac0*/  @P1 STS [R4], R12 ;  /* 0x0000000c04001388 */ /* 0x000fe20000000800 */
[----:B------:R-:W-:-:S03]  /*0ad0*/  @P1 MOV R9, R12 ;  /* 0x0000000c00091202 */ /* 0x000fc60000000f00 */
[----:B------:R-:W-:Y:S04]  /*0ae0*/  LDS R8, [R13+0x4] ;  /* 0x000004000d087984 */ /* 0x000fe80000000800 */
[----:B------:R-:W0:Y:S02]  /*0af0*/  LDS R11, [R10] ;  /* 0x000000000a0b7984 */ /* 0x000e240000000800 */
[----:B0-----:R-:W-:-:S05]  /*0b00*/  IMAD.IADD R8, R8, 0x1, R11 ;  /* 0x0000000108087824 */ /* 0x001fca00078e020b */
[----:B------:R-:W-:-:S13]  /*0b10*/  ISETP.GT.AND P1, PT, R9, R8, PT ;  /* 0x000000080900720c */ /* 0x000fda0003f24270 */
[----:B------:R0:W-:Y:S01]  /*0b20*/  @P1 STS [R4], R8 ;  /* 0x0000000804001388 */ /* 0x0001e20000000800 */
[----:B------:R-:W-:-:S07]  /*0b30*/  @P1 MOV R9, R8 ;  /* 0x0000000800091202 */ /* 0x000fce0000000f00 */
.L_x_4:
[----:B------:R-:W-:Y:S05]  /*0b40*/  @P0 BRA `(.L_x_0) ;  /* 0x00000000002c0947 */ /* 0x000fea0003800000 */
[----:B0-----:R-:W-:Y:S01]  /*0b50*/  IMAD R8, R5, 0x2, R6 ;  /* 0x0000000205087824 */ /* 0x001fe200078e0206 */
[----:B------:R-:W-:-:S03]  /*0b60*/  IADD3 R6, PT, PT, R7, R6, RZ ;  /* 0x0000000607067210 */ /* 0x000fc60007ffe0ff */
[----:B------:R-:W-:Y:S01]  /*0b70*/  IMAD R8, R8, R5, R0 ;  /* 0x0000000508087224 */ /* 0x000fe200078e0200 */
[----:B------:R-:W-:-:S04]  /*0b80*/  LEA R6, R6, UR4, 0x2 ;  /* 0x0000000406067c11 */ /* 0x000fc8000f8e10ff */
[----:B------:R-:W-:Y:S02]  /*0b90*/  LEA R8, R8, UR4, 0x2 ;  /* 0x0000000408087c11 */ /* 0x000fe4000f8e10ff */
[----:B------:R-:W-:Y:S04]  /*0ba0*/  LDS R6, [R6] ;  /* 0x0000000006067984 */ /* 0x000fe80000000800 */
[----:B------:R-:W0:Y:S02]  /*0bb0*/  LDS R5, [R8] ;  /* 0x0000000008057984 */ /* 0x000e240000000800 */
[----:B0-----:R-:W-:-:S05]  /*0bc0*/  IMAD.IADD R5, R6, 0x1, R5 ;  /* 0x0000000106057824 */ /* 0x001fca00078e0205 */
[----:B-1----:R-:W-:-:S13]  /*0bd0*/  ISETP.GT.AND P0, PT, R9, R5, PT ;  /* 0x000000050900720c */ /* 0x002fda0003f04270 */
[----:B------:R3:W-:Y:S01]  /*0be0*/  @P0 STS [R4], R5 ;  /* 0x0000000504000388 */ /* 0x0007e20000000800 */
[----:B------:R-:W-:-:S07]  /*0bf0*/  @P0 MOV R9, R5 ;  /* 0x0000000500090202 */ /* 0x000fce0000000f00 */
.L_x_0:
[----:B-1----:R-:W-:Y:S01]  /*0c00*/  STG.E desc[UR6][R2.64], R9 ;  /* 0x0000000902007986 */ /* 0x002fe2000c101906 */
[----:B------:R-:W-:Y:S06]  /*0c10*/  BAR.SYNC.DEFER_BLOCKING 0x0 ;  /* 0x0000000000007b1d */ /* 0x000fec0000010000 */
[----:B------:R-:W-:Y:S05]  /*0c20*/  EXIT ;  /* 0x000000000000794d */ /* 0x000fea0003800000 */
.L_x_5:
[----:B------:R-:W-:-:S00]  /*0c30*/  BRA `(.L_x_5) ;  /* 0xfffffffc00fc7947 */ /* 0x000fc0000383ffff */
[----:B------:R-:W-:-:S00]  /*0c40*/  NOP ;  /* 0x0000000000007918 */ /* 0x000fc00000000000 */
        /* <DEDUP_REMOVED lines=11> */
.L_x_29:


//--------------------- .text._Z6phase2Piiiii     --------------------------
	.section	.text._Z6phase2Piiiii,"ax",@progbits
	.align	128
        .global         _Z6phase2Piiiii
        .type           _Z6phase2Piiiii,@function
        .size           _Z6phase2Piiiii,(.L_x_30 - _Z6phase2Piiiii)
        .other          _Z6phase2Piiiii,@"STO_CUDA_ENTRY STV_DEFAULT"
_Z6phase2Piiiii:
.text._Z6phase2Piiiii:
[----:B------:R-:W-:Y:S08]  /*0000*/  LDC R1, c[0x0][0x37c] ;  /* 0x0000df00ff017b82 */ /* 0x000ff00000000800 */
[----:B------:R-:W0:Y:S01]  /*0010*/  S2UR UR4, SR_CTAID.X ;  /* 0x00000000000479c3 */ /* 0x000e220000002500 */
[----:B------:R-:W1:Y:S01]  /*0020*/  LDCU.64 UR6, c[0x0][0x358] ;  /* 0x00006b00ff0677ac */ /* 0x000e620008000a00 */
[----:B0-----:R-:W-:-:S09]  /*0030*/  UISETP.NE.AND UP0, UPT, UR4, 0x1, UPT ;  /* 0x000000010400788c */ /* 0x001fd2000bf05270 */
[----:B-1----:R-:W-:Y:S05]  /*0040*/  BRA.U UP0, `(.L_x_6) ;  /* 0x0000000100cc7547 */ /* 0x002fea000b800000 */
[----:B------:R-:W0:Y:S02]  /*0050*/  LDCU.64 UR4, c[0x0][0x388] ;  /* 0x00007100ff0477ac */ /* 0x000e240008000a00 */
[----:B0-----:R-:W-:Y:S01]  /*0060*/  IMAD.U32 R4, RZ, RZ, UR4 ;  /* 0x00000004ff047e24 */ /* 0x001fe2000f8e00ff */
[----:B------:R-:W-:Y:S01]  /*0070*/  MOV R5, UR5 ;  /* 0x0000000500057c02 */ /* 0x000fe20008000f00 */
[----:B------:R-:W0:Y:S01]  /*0080*/  S2UR UR4, SR_CTAID.Y ;  /* 0x00000000000479c3 */ /* 0x000e220000002600 */
[----:B------:R-:W0:Y:S02]  /*0090*/  LDCU UR5, c[0x0][0x390] ;  /* 0x00007200ff0577ac */ /* 0x000e240008000800 */
[----:B------:R-:W-:-:S04]  /*00a0*/  IABS R7, R4 ;  /* 0x0000000400077213 */ /* 0x000fc80000000000 */
[----:B------:R-:W1:Y:S08]  /*00b0*/  I2F.RP R0, R7 ;  /* 0x0000000700007306 */ /* 0x000e700000209400 */
[----:B-1----:R-:W1:Y:S01]  /*00c0*/  MUFU.RCP R0, R0 ;  /* 0x0000000000007308 */ /* 0x002e620000001000 */
[----:B0-----:R-:W-:Y:S01]  /*00d0*/  UIADD3.X UR4, UPT, UPT, UR4, UR5, URZ, UPT, !UPT ;  /* 0x0000000504047290 */ /* 0x001fe2000bffe4ff */
[----:B-1----:R-:W-:-:S06]  /*00e0*/  VIADD R2, R0, 0xffffffe ;  /* 0x0ffffffe00027836 */ /* 0x002fcc0000000000 */
[----:B------:R0:W1:Y:S02]  /*00f0*/  F2I.FTZ.U32.TRUNC.NTZ R3, R2 ;  /* 0x0000000200037305 */ /* 0x000064000021f000 */
[----:B0-----:R-:W-:Y:S02]  /*0100*/  IMAD.MOV.U32 R2, RZ, RZ, RZ ;  /* 0x000000ffff027224 */ /* 0x001fe400078e00ff */
[----:B-1----:R-:W-:-:S04]  /*0110*/  IMAD.MOV R6, RZ, RZ, -R3 ;  /* 0x000000ffff067224 */ /* 0x002fc800078e0a03 */
[----:B------:R-:W-:Y:S01]  /*0120*/  IMAD R9, R6, R7, RZ ;  /* 0x0000000706097224 */ /* 0x000fe200078e02ff */
[----:B------:R-:W-:-:S03]  /*0130*/  IABS R6, R5 ;  /* 0x0000000500067213 */ /* 0x000fc60000000000 */
[----:B------:R-:W-:-:S06]  /*0140*/  IMAD.HI.U32 R3, R3, R9, R2 ;  /* 0x0000000903037227 */ /* 0x000fcc00078e0002 */
[----:B------:R-:W-:-:S04]  /*0150*/  IMAD.HI.U32 R3, R3, R6, RZ ;  /* 0x0000000603037227 */ /* 0x000fc800078e00ff */
[----:B------:R-:W-:-:S04]  /*0160*/  IMAD.MOV R0, RZ, RZ, -R3 ;  /* 0x000000ffff007224 */ /* 0x000fc800078e0a03 */
[----:B------:R-:W-:-:S05]  /*0170*/  IMAD R0, R7, R0, R6 ;  /* 0x0000000007007224 */ /* 0x000fca00078e0206 */
[----:B------:R-:W-:-:S13]  /*0180*/  ISETP.GT.U32.AND P2, PT, R7, R0, PT ;  /* 0x000000000700720c */ /* 0x000fda0003f44070 */
[-C--:B------:R-:W-:Y:S01]  /*0190*/  @!P2 IADD3 R0, PT, PT, R0, -R7.reuse, RZ ;  /* 0x800000070000a210 */ /* 0x080fe20007ffe0ff */
[----:B------:R-:W-:Y:S01]  /*01a0*/  @!P2 VIADD R3, R3, 0x1 ;  /* 0x000000010303a836 */ /* 0x000fe20000000000 */
[----:B------:R-:W-:Y:S02]  /*01b0*/  ISETP.NE.AND P2, PT, R4, RZ, PT ;  /* 0x000000ff0400720c */ /* 0x000fe40003f45270 */
[----:B------:R-:W-:Y:S02]  /*01c0*/  ISETP.GE.U32.AND P0, PT, R0, R7, PT ;  /* 0x000000070000720c */ /* 0x000fe40003f06070 */
[----:B------:R-:W-:-:S04]  /*01d0*/  LOP3.LUT R0, R5, R4, RZ, 0x3c, !PT ;  /* 0x0000000405007212 */ /* 0x000fc800078e3cff */
[----:B------:R-:W-:-:S07]  /*01e0*/  ISETP.GE.AND P1, PT, R0, RZ, PT ;  /* 0x000000ff0000720c */ /* 0x000fce0003f26270 */
[----:B------:R-:W-:-:S05]  /*01f0*/  @P0 VIADD R3, R3, 0x1 ;  /* 0x0000000103030836 */ /* 0x000fca0000000000 */
[----:B------:R-:W-:-:S05]  /*0200*/  MOV R7, R3 ;  /* 0x0000000300077202 */ /* 0x000fca0000000f00 */
[----:B------:R-:W-:Y:S01]  /*0210*/  @!P1 IMAD.MOV R7, RZ, RZ, -R7 ;  /* 0x000000ffff079224 */ /* 0x000fe200078e0a07 */
[----:B------:R-:W-:-:S04]  /*0220*/  @!P2 LOP3.LUT R7, RZ, R4, RZ, 0x33, !PT ;  /* 0x00000004ff07a212 */ /* 0x000fc800078e33ff */
[----:B------:R-:W0:Y:S01]  /*0230*/  I2F.U32.RP R0, R7 ;  /* 0x0000000700007306 */ /* 0x000e220000209000 */
[----:B------:R-:W-:-:S07]  /*0240*/  ISETP.NE.U32.AND P1, PT, R7, RZ, PT ;  /* 0x000000ff0700720c */ /* 0x000fce0003f25070 */
[----:B0-----:R-:W0:Y:S02]  /*0250*/  MUFU.RCP R0, R0 ;  /* 0x0000000000007308 */ /* 0x001e240000001000 */
[----:B0-----:R-:W-:-:S06]  /*0260*/  VIADD R2, R0, 0xffffffe ;  /* 0x0ffffffe00027836 */ /* 0x001fcc0000000000 */
[----:B------:R0:W1:Y:S02]  /*0270*/  F2I.FTZ.U32.TRUNC.NTZ R3, R2 ;  /* 0x0000000200037305 */ /* 0x000064000021f000 */
[----:B0-----:R-:W-:Y:S02]  /*0280*/  IMAD.MOV.U32 R2, RZ, RZ, RZ ;  /* 0x000000ffff027224 */ /* 0x001fe400078e00ff */
[----:B-1----:R-:W-:-:S05]  /*0290*/  IMAD R6, R7, R3, RZ ;  /* 0x0000000307067224 */ /* 0x002fca00078e02ff */
[----:B------:R-:W-:-:S05]  /*02a0*/  IADD3 R9, PT, PT, -R6, RZ, RZ ;  /* 0x000000ff06097210 */ /* 0x000fca0007ffe1ff */
[----:B------:R-:W-:-:S06]  /*02b0*/  IMAD.HI.U32 R3, R3, R9, R2 ;  /* 0x0000000903037227 */ /* 0x000fcc00078e0002 */
[----:B------:R-:W-:-:S04]  /*02c0*/  IMAD.HI.U32 R3, R3, UR4, RZ ;  /* 0x0000000403037c27 */ /* 0x000fc8000f8e00ff */
[----:B------:R-:W-:-:S04]  /*02d0*/  IMAD.MOV R0, RZ, RZ, -R3 ;  /* 0x000000ffff007224 */ /* 0x000fc800078e0a03 */
[----:B------:R-:W-:Y:S01]  /*02e0*/  IMAD R0, R7, R0, UR4 ;  /* 0x0000000407007e24 */ /* 0x000fe2000f8e0200 */
[----:B------:R-:W0:Y:S04]  /*02f0*/  LDCU UR4, c[0x0][0x390] ;  /* 0x00007200ff0477ac */ /* 0x000e280008000800 */
[----:B------:R-:W-:-:S13]  /*0300*/  ISETP.GE.U32.AND P0, PT, R0, R7, PT ;  /* 0x000000070000720c */ /* 0x000fda0003f06070 */
[----:B------:R-:W-:Y:S01]  /*0310*/  @P0 IADD3 R0, PT, PT, -R7, R0, RZ ;  /* 0x0000000007000210 */ /* 0x000fe20007ffe1ff */
[----:B0-----:R-:W-:-:S03]  /*0320*/  IMAD.U32 R9, RZ, RZ, UR4 ;  /* 0x00000004ff097e24 */ /* 0x001fc6000f8e00ff */
[----:B------:R-:W-:-:S13]  /*0330*/  ISETP.GE.U32.AND P0, PT, R0, R7, PT ;  /* 0x000000070000720c */ /* 0x000fda0003f06070 */
[----:B------:R-:W-:Y:S01]  /*0340*/  @P0 IMAD.IADD R0, R0, 0x1, -R7 ;  /* 0x0000000100000824 */ /* 0x000fe200078e0a07 */
[----:B------:R-:W-:-:S04]  /*0350*/  @!P1 LOP3.LUT R0, RZ, R7, RZ, 0x33, !PT ;  /* 0x00000007ff009212 */ /* 0x000fc800078e33ff */
[----:B------:R-:W-:Y:S01]  /*0360*/  MOV R7, R0 ;  /* 0x0000000000077202 */ /* 0x000fe20000000f00 */
[----:B------:R-:W-:Y:S06]  /*0370*/  BRA `(.L_x_7) ;  /* 0x0000000000bc7947 */ /* 0x000fec0003800000 */
.L_x_6:
[----:B------:R-:W0:Y:S01]  /*0380*/  LDC.64 R4, c[0x0][0x388] ;  /* 0x0000e200ff047b82 */ /* 0x000e220000000a00 */
[----:B------:R-:W1:Y:S01]  /*0390*/  LDCU UR5, c[0x0][0x390] ;  /* 0x00007200ff0577ac */ /* 0x000e620008000800 */
[----:B0-----:R-:W-:Y:S02]  /*03a0*/  IABS R0, R4 ;  /* 0x0000000400007213 */ /* 0x001fe40000000000 */
[----:B------:R-:W-:Y:S02]  /*03b0*/  IABS R8, R5 ;  /* 0x0000000500087213 */ /* 0x000fe40000000000 */
[----:B------:R-:W0:Y:S08]  /*03c0*/  I2F.RP R6, R0 ;  /* 0x0000000000067306 */ /* 0x000e300000209400 */
[----:B0-----:R-:W0:Y:S02]  /*03d0*/  MUFU.RCP R6, R6 ;  /* 0x0000000600067308 */ /* 0x001e240000001000 */
[----:B0-----:R-:W-:-:S06]  /*03e0*/  VIADD R2, R6, 0xffffffe ;  /* 0x0ffffffe06027836 */ /* 0x001fcc0000000000 */
[----:B------:R0:W2:Y:S02]  /*03f0*/  F2I.FTZ.U32.TRUNC.NTZ R3, R2 ;  /* 0x0000000200037305 */ /* 0x0000a4000021f000 */
[----:B0-----:R-:W-:Y:S02]  /*0400*/  HFMA2 R2, -RZ, RZ, 0, 0 ;  /* 0x00000000ff027431 */ /* 0x001fe400000001ff */
[----:B--2---:R-:W-:-:S04]  /*0410*/  IMAD.MOV R7, RZ, RZ, -R3 ;  /* 0x000000ffff077224 */ /* 0x004fc800078e0a03 */
[----:B------:R-:W-:-:S04]  /*0420*/  IMAD R7, R7, R0, RZ ;  /* 0x0000000007077224 */ /* 0x000fc800078e02ff */
[----:B------:R-:W-:-:S04]  /*0430*/  IMAD.HI.U32 R7, R3, R7, R2 ;  /* 0x0000000703077227 */ /* 0x000fc800078e0002 */
[----:B------:R-:W-:Y:S02]  /*0440*/  IMAD.MOV.U32 R3, RZ, RZ, R8 ;  /* 0x000000ffff037224 */ /* 0x000fe400078e0008 */
[----:B------:R-:W1:Y:S02]  /*0450*/  S2R R8, SR_CTAID.Y ;  /* 0x0000000000087919 */ /* 0x000e640000002600 */
        /* <DEDUP_REMOVED lines=8> */
[----:B------:R-:W-:Y:S02]  /*04e0*/  LOP3.LUT R0, R5, R4, RZ, 0x3c, !PT ;  /* 0x0000000405007212 */ /* 0x000fe400078e3cff */
[----:B-1----:R-:W-:Y:S02]  /*04f0*/  IADD3.X R8, PT, PT, R8, UR5, RZ, PT, !PT ;  /* 0x0000000508087c10 */ /* 0x002fe4000bffe4ff */
[----:B------:R-:W-:-:S07]  /*0500*/  ISETP.GE.AND P0, PT, R0, RZ, PT ;  /* 0x000000ff0000720c */ /* 0x000fce0003f06270 */
[----:B------:R-:W-:-:S06]  /*0510*/  @P1 VIADD R9, R9, 0x1 ;  /* 0x0000000109091836 */ /* 0x000fcc0000000000 */
[----:B------:R-:W-:Y:S02]  /*0520*/  @!P0 IADD3 R9, PT, PT, -R9, RZ, RZ ;  /* 0x000000ff09098210 */ /* 0x000fe40007ffe1ff */
[----:B------:R-:W-:-:S04]  /*0530*/  @!P2 LOP3.LUT R9, RZ, R4, RZ, 0x33, !PT ;  /* 0x00000004ff09a212 */ /* 0x000fc800078e33ff */
[----:B------:R-:W0:Y:S01]  /*0540*/  I2F.U32.RP R0, R9 ;  /* 0x0000000900007306 */ /* 0x000e220000209000 */
[----:B------:R-:W-:-:S07]  /*0550*/  ISETP.NE.U32.AND P1, PT, R9, RZ, PT ;  /* 0x000000ff0900720c */ /* 0x000fce0003f25070 */
[----:B0-----:R-:W0:Y:S02]  /*0560*/  MUFU.RCP R0, R0 ;  /* 0x0000000000007308 */ /* 0x001e240000001000 */
[----:B0-----:R-:W-:-:S06]  /*0570*/  VIADD R2, R0, 0xffffffe ;  /* 0x0ffffffe00027836 */ /* 0x001fcc0000000000 */
[----:B------:R0:W1:Y:S02]  /*0580*/  F2I.FTZ.U32.TRUNC.NTZ R3, R2 ;  /* 0x0000000200037305 */ /* 0x000064000021f000 */
[----:B0-----:R-:W-:Y:S01]  /*0590*/  MOV R2, RZ ;  /* 0x000000ff00027202 */ /* 0x001fe20000000f00 */
[----:B-1----:R-:W-:-:S04]  /*05a0*/  IMAD R6, R9, R3, RZ ;  /* 0x0000000309067224 */ /* 0x002fc800078e02ff */
[----:B------:R-:W-:-:S04]  /*05b0*/  IMAD.MOV R7, RZ, RZ, -R6 ;  /* 0x000000ffff077224 */ /* 0x000fc800078e0a06 */
[----:B------:R-:W-:Y:S02]  /*05c0*/  IMAD.HI.U32 R3, R3, R7, R2 ;  /* 0x0000000703037227 */ /* 0x000fe400078e0002 */
[----:B------:R-:W0:Y:S04]  /*05d0*/  LDC R7, c[0x0][0x390] ;  /* 0x0000e400ff077b82 */ /* 0x000e280000000800 */
[----:B------:R-:W-:-:S04]  /*05e0*/  IMAD.HI.U32 R3, R3, R8, RZ ;  /* 0x0000000803037227 */ /* 0x000fc800078e00ff */
[----:B------:R-:W-:-:S04]  /*05f0*/  IMAD.MOV R0, RZ, RZ, -R3 ;  /* 0x000000ffff007224 */ /* 0x000fc800078e0a03 */
[----:B------:R-:W-:-:S05]  /*0600*/  IMAD R0, R9, R0, R8 ;  /* 0x0000000009007224 */ /* 0x000fca00078e0208 */
[----:B------:R-:W-:-:S13]  /*0610*/  ISETP.GE.U32.AND P0, PT, R0, R9, PT ;  /* 0x000000090000720c */ /* 0x000fda0003f06070 */
[----:B------:R-:W-:-:S05]  /*0620*/  @P0 IMAD.IADD R0, R0, 0x1, -R9 ;  /* 0x0000000100000824 */ /* 0x000fca00078e0a09 */
[----:B------:R-:W-:-:S13]  /*0630*/  ISETP.GE.U32.AND P0, PT, R0, R9, PT ;  /* 0x000000090000720c */ /* 0x000fda0003f06070 */
[----:B------:R-:W-:Y:S02]  /*0640*/  @P0 IADD3 R0, PT, PT, -R9, R0, RZ ;  /* 0x0000000009000210 */ /* 0x000fe40007ffe1ff */
[----:B------:R-:W-:-:S05]  /*0650*/  @!P1 LOP3.LUT R0, RZ, R9, RZ, 0x33, !PT ;  /* 0x00000009ff009212 */ /* 0x000fca00078e33ff */
[----:B0-----:R-:W-:-:S07]  /*0660*/  IMAD.MOV.U32 R9, RZ, RZ, R0 ;  /* 0x000000ffff097224 */ /* 0x001fce00078e0000 */
.L_x_7:
[----:B------:R-:W0:Y:S01]  /*0670*/  S2R R17, SR_TID.Y ;  /* 0x0000000000117919 */ /* 0x000e220000002200 */
[----:B------:R-:W1:Y:S01]  /*0680*/  LDC.64 R12, c[0x0][0x380] ;  /* 0x0000e000ff0c7b82 */ /* 0x000e620000000a00 */
[----:B------:R-:W2:Y:S01]  /*0690*/  S2R R11, SR_TID.X ;  /* 0x00000000000b7919 */ /* 0x000ea20000002100 */
[-CC-:B0-----:R-:W-:Y:S02]  /*06a0*/  IMAD R0, R7, R4.reuse, R17.reuse ;  /* 0x0000000407007224 */ /* 0x181fe400078e0211 */
[C---:B------:R-:W-:Y:S02]  /*06b0*/  IMAD R8, R4.reuse, UR5, R17 ;  /* 0x0000000504087c24 */ /* 0x040fe4000f8e0211 */
[--C-:B--2---:R-:W-:Y:S02]  /*06c0*/  IMAD R2, R9, R4, R11.reuse ;  /* 0x0000000409027224 */ /* 0x104fe400078e020b */
[----:B------:R-:W-:Y:S02]  /*06d0*/  IMAD R6, R4, UR5, R11 ;  /* 0x0000000504067c24 */ /* 0x000fe4000f8e020b */
[----:B------:R-:W-:-:S02]  /*06e0*/  IMAD R3, R0, R5, R2 ;  /* 0x0000000500037224 */ /* 0x000fc400078e0202 */
[-C--:B------:R-:W-:Y:S02]  /*06f0*/  IMAD R15, R0, R5.reuse, R6 ;  /* 0x00000005000f7224 */ /* 0x080fe400078e0206 */
[----:B------:R-:W-:Y:S02]  /*0700*/  IMAD R5, R8, R5, R2 ;  /* 0x0000000508057224 */ /* 0x000fe400078e0202 */
[----:B-1----:R-:W-:-:S04]  /*0710*/  IMAD.WIDE R2, R3, 0x4, R12 ;  /* 0x0000000403027825 */ /* 0x002fc800078e020c */
[--C-:B------:R-:W-:Y:S01]  /*0720*/  IMAD.WIDE R14, R15, 0x4, R12.reuse ;  /* 0x000000040f0e7825 */ /* 0x100fe200078e020c */
[----:B------:R-:W2:Y:S03]  /*0730*/  LDG.E R10, desc[UR6][R2.64] ;  /* 0x00000006020a7981 */ /* 0x000ea6000c1e1900 */
[----:B------:R-:W-:Y:S02]  /*0740*/  IMAD.WIDE R12, R5, 0x4, R12 ;  /* 0x00000004050c7825 */ /* 0x000fe400078e020c */
[----:B------:R-:W3:Y:S04]  /*0750*/  LDG.E R15, desc[UR6][R14.64] ;  /* 0x000000060e0f7981 */ /* 0x000ee8000c1e1900 */
[----:B------:R-:W4:Y:S01]  /*0760*/  LDG.E R13, desc[UR6][R12.64] ;  /* 0x000000060c0d7981 */ /* 0x000f22000c1e1900 */
[----:B------:R-:W0:Y:S01]  /*0770*/  S2UR UR5, SR_CgaCtaId ;  /* 0x00000000000579c3 */ /* 0x000e220000008800 */
[----:B------:R-:W-:Y:S01]  /*0780*/  IMAD.IADD R5, R17, 0x1, R4 ;  /* 0x0000000111057824 */ /* 0x000fe200078e0204 */
[----:B------:R-:W-:-:S04]  /*0790*/  UMOV UR4, 0x400 ;  /* 0x0000040000047882 */ /* 0x000fc80000000000 */
[CC--:B------:R-:W-:Y:S01]  /*07a0*/  IADD3 R6, PT, PT, R5.reuse, R4.reuse, RZ ;  /* 0x0000000405067210 */ /* 0x0c0fe20007ffe0ff */
[-C--:B------:R-:W-:Y:S01]  /*07b0*/  IMAD R0, R5, R4.reuse, RZ ;  /* 0x0000000405007224 */ /* 0x080fe200078e02ff */
[----:B------:R-:W-:Y:S01]  /*07c0*/  ISETP.GE.AND P0, PT, R4, 0x1, PT ;  /* 0x000000010400780c */ /* 0x000fe20003f06270 */
[-CC-:B------:R-:W-:Y:S02]  /*07d0*/  IMAD R5, R17, R4.reuse, R11.reuse ;  /* 0x0000000411057224 */ /* 0x180fe400078e020b */
[--C-:B------:R-:W-:Y:S02]  /*07e0*/  IMAD R8, R6, R4, R11.reuse ;  /* 0x0000000406087224 */ /* 0x100fe400078e020b */
[----:B------:R-:W-:Y:S01]  /*07f0*/  IMAD.IADD R6, R0, 0x1, R11 ;  /* 0x0000000100067824 */ /* 0x000fe200078e020b */
[----:B0-----:R-:W-:-:S06]  /*0800*/  ULEA UR4, UR5, UR4, 0x18 ;  /* 0x0000000405047291 */ /* 0x001fcc000f8ec0ff */
[----:B------:R-:W-:Y:S02]  /*0810*/  LEA R5, R5, UR4, 0x2 ;  /* 0x0000000405057c11 */ /* 0x000fe4000f8e10ff */
[----:B------:R-:W-:Y:S02]  /*0820*/  LEA R6, R6, UR4, 0x2 ;  /* 0x0000000406067c11 */ /* 0x000fe4000f8e10ff */
[----:B------:R-:W-:Y:S01]  /*0830*/  LEA R8, R8, UR4, 0x2 ;  /* 0x0000000408087c11 */ /* 0x000fe2000f8e10ff */
[----:B--2---:R0:W-:Y:S04]  /*0840*/  STS [R5], R10 ;  /* 0x0000000a05007388 */ /* 0x0041e80000000800 */
[----:B---3--:R0:W-:Y:S04]  /*0850*/  STS [R6], R15 ;  /* 0x0000000f06007388 */ /* 0x0081e80000000800 */
[----:B----4-:R0:W-:Y:S01]  /*0860*/  STS [R8], R13 ;  /* 0x0000000d08007388 */ /* 0x0101e20000000800 */
[----:B------:R-:W-:Y:S06]  /*0870*/  BAR.SYNC.DEFER_BLOCKING 0x0 ;  /* 0x0000000000007b1d */ /* 0x000fec0000010000 */
[----:B------:R-:W-:Y:S05]  /*0880*/  @!P0 BRA `(.L_x_8) ;  /* 0x0000000400c08947 */ /* 0x000fea0003800000 */
[C---:B------:R-:W-:Y:S01]  /*0890*/  ISETP.GE.U32.AND P0, PT, R4.reuse, 0x4, PT ;  /* 0x000000040400780c */ /* 0x040fe20003f06070 */
[----:B0-----:R-:W-:Y:S01]  /*08a0*/  IMAD.MOV.U32 R13, RZ, RZ, RZ ;  /* 0x000000ffff0d7224 */ /* 0x001fe200078e00ff */
[----:B------:R-:W-:-:S11]  /*08b0*/  LOP3.LUT R10, R4, 0x3, RZ, 0xc0, !PT ;  /* 0x00000003040a7812 */ /* 0x000fd600078ec0ff */
[----:B------:R-:W-:Y:S05]  /*08c0*/  @!P0 BRA `(.L_x_9) ;  /* 0x0000000400388947 */ /* 0x000fea0003800000 */
[----:B------:R0:W1:Y:S01]  /*08d0*/  LDS R23, [R5] ;  /* 0x0000000005177984 */ /* 0x0000620000000800 */
[----:B------:R-:W2:Y:S01]  /*08e0*/  LDC R12, c[0x0][0x388] ;  /* 0x0000e200ff0c7b82 */ /* 0x000ea20000000800 */
[C---:B------:R-:W-:Y:S01]  /*08f0*/  LOP3.LUT R13, R4.reuse, 0x7ffffffc, RZ, 0xc0, !PT ;  /* 0x7ffffffc040d7812 */ /* 0x040fe200078ec0ff */
[----:B------:R-:W-:Y:S01]  /*0900*/  IMAD R14, R4, R4, RZ ;  /* 0x00000004040e7224 */ /* 0x000fe200078e02ff */
[----:B------:R-:W-:Y:S01]  /*0910*/  LEA R18, R0, UR4, 0x2 ;  /* 0x0000000400127c11 */ /* 0x000fe2000f8e10ff */
[----:B------:R-:W3:Y:S01]  /*0920*/  LDCU UR5, c[0x0][0x390] ;  /* 0x00007200ff0577ac */ /* 0x000ee20008000800 */
[C---:B------:R-:W-:Y:S01]  /*0930*/  LEA R15, R4.reuse, 0x4, 0x3 ;  /* 0x00000004040f7811 */ /* 0x040fe200078e18ff */
[----:B------:R-:W-:Y:S01]  /*0940*/  IMAD.MOV R16, RZ, RZ, -R13 ;  /* 0x000000ffff107224 */ /* 0x000fe200078e0a0d */
[C---:B------:R-:W-:Y:S02]  /*0950*/  LEA R17, R4.reuse, 0x8, 0x3 ;  /* 0x0000000804117811 */ /* 0x040fe400078e18ff */
[----:B------:R-:W-:-:S02]  /*0960*/  LEA R19, R4, 0xc, 0x3 ;  /* 0x0000000c04137811 */ /* 0x000fc400078e18ff */
[----:B------:R-:W-:Y:S02]  /*0970*/  LEA R21, R11, UR4, 0x2 ;  /* 0x000000040b157c11 */ /* 0x000fe4000f8e10ff */
[----:B0-----:R-:W-:-:S07]  /*0980*/  IADD3 R18, PT, PT, R18, 0x8, RZ ;  /* 0x0000000812127810 */ /* 0x001fce0007ffe0ff */
.L_x_18:
[----:B------:R-:W-:Y:S01]  /*0990*/  IMAD R20, R14, 0x8, R21 ;  /* 0x000000080e147824 */ /* 0x000fe200078e0215 */
[----:B------:R-:W-:Y:S01]  /*09a0*/  LDS R4, [R18+-0x8] ;  /* 0xfffff80012047984 */ /* 0x000fe20000000800 */
[----:B------:R-:W-:Y:S03]  /*09b0*/  BSSY.RECONVERGENT B0, `(.L_x_10) ;  /* 0x000000e000007945 */ /* 0x000fe60003800200 */
[----:B0-----:R-:W0:Y:S02]  /*09c0*/  LDS R25, [R20] ;  /* 0x0000000014197984 */ /* 0x001e240000000800 */
[----:B0-----:R-:W-:Y:S01]  /*09d0*/  IADD3 R24, PT, PT, R4, R25, RZ ;  /* 0x0000001904187210 */ /* 0x001fe20007ffe0ff */
[----:B--2---:R-:W-:-:S03]  /*09e0*/  IMAD.MOV.U32 R4, RZ, RZ, R12 ;  /* 0x000000ffff047224 */ /* 0x004fc600078e000c */
[----:B-1----:R-:W-:Y:S01]  /*09f0*/  ISETP.GT.AND P0, PT, R23, R24, PT ;  /* 0x000000181700720c */ /* 0x002fe20003f04270 */
[----:B------:R-:W-:-:S12]  /*0a00*/  IMAD R22, R15, R4, R21 ;  /* 0x000000040f167224 */ /* 0x000fd800078e0215 */
[----:B----4-:R-:W-:Y:S05]  /*0a10*/  @!P0 BRA `(.L_x_11) ;  /* 0x00000000001c8947 */ /* 0x010fea0003800000 */
[----:B---3--:R-:W-:Y:S01]  /*0a20*/  ISETP.NE.AND P0, PT, R7, UR5, PT ;  /* 0x0000000507007c0c */ /* 0x008fe2000bf05270 */
[----:B------:R-:W-:Y:S01]  /*0a30*/  IMAD.MOV.U32 R23, RZ, RZ, R24 ;  /* 0x000000ffff177224 */ /* 0x000fe200078e0018 */
[----:B------:R-:W-:Y:S11]  /*0a40*/  STS [R5], R24 ;  /* 0x0000001805007388 */ /* 0x000ff60000000800 */
[----:B------:R-:W-:Y:S04]  /*0a50*/  @!P0 STS [R8], R24 ;  /* 0x0000001808008388 */ /* 0x000fe80000000800 */
[----:B------:R-:W0:Y:S01]  /*0a60*/  @!P0 LDS R23, [R5] ;  /* 0x0000000005178984 */ /* 0x000e220000000800 */
[----:B------:R-:W-:-:S13]  /*0a70*/  ISETP.NE.AND P0, PT, R9, UR5, PT ;  /* 0x0000000509007c0c */ /* 0x000fda000bf05270 */
[----:B0-----:R0:W-:Y:S02]  /*0a80*/  @!P0 STS [R6], R23 ;  /* 0x0000001706008388 */ /* 0x0011e40000000800 */
.L_x_11:
[----:B---3--:R-:W-:Y:S05]  /*0a90*/  BSYNC.RECONVERGENT B0 ;  /* 0x0000000000007941 */ /* 0x008fea0003800200 */
.L_x_10:
[----:B------:R-:W-:Y:S01]  /*0aa0*/  LDS R25, [R22] ;  /* 0x0000000016197984 */ /* 0x000fe20000000800 */
[----:B------:R-:W-:Y:S01]  /*0ab0*/  BSSY.RECONVERGENT B0, `(.L_x_12) ;  /* 0x000000d000007945 */ /* 0x000fe20003800200 */
[----:B------:R-:W-:Y:S02]  /*0ac0*/  IMAD R24, R17, R4, R21 ;  /* 0x0000000411187224 */ /* 0x000fe400078e0215 */
[----:B------:R-:W1:Y:S02]  /*0ad0*/  LDS R20, [R18+-0x4] ;  /* 0xfffffc0012147984 */ /* 0x000e640000000800 */
[----:B-1----:R-:W-:-:S04]  /*0ae0*/  IADD3 R20, PT, PT, R20, R25, RZ ;  /* 0x0000001914147210 */ /* 0x002fc80007ffe0ff */
[----:B------:R-:W-:-:S13]  /*0af0*/  ISETP.GT.AND P0, PT, R23, R20, PT ;  /* 0x000000141700720c */ /* 0x000fda0003f04270 */
[----:B------:R1:W2:Y:S01]  /*0b00*/  @!P0 LDS R20, [R5] ;  /* 0x0000000005148984 */ /* 0x0002a20000000800 */
[----:B------:R-:W-:Y:S05]  /*0b10*/  @!P0 BRA `(.L_x_13) ;  /* 0x0000000000188947 */ /* 0x000fea0003800000 */
[----:B------:R-:W-:Y:S01]  /*0b20*/  ISETP.NE.AND P0, PT, R7, UR5, PT ;  /* 0x0000000507007c0c */ /* 0x000fe2000bf05270 */
[----:B--2---:R-:W-:-:S12]  /*0b30*/  STS [R5], R20 ;  /* 0x0000001405007388 */ /* 0x004fd80000000800 */
[----:B------:R-:W-:Y:S04]  /*0b40*/  @!P0 STS [R8], R20 ;  /* 0x0000001408008388 */ /* 0x000fe80000000800 */
[----:B------:R-:W2:Y:S01]  /*0b50*/  @!P0 LDS R20, [R5] ;  /* 0x0000000005148984 */ /* 0x000ea20000000800 */
[----:B------:R-:W-:-:S13]  /*0b60*/  ISETP.NE.AND P0, PT, R9, UR5, PT ;  /* 0x0000000509007c0c */ /* 0x000fda000bf05270 */
[----:B--2---:R3:W-:Y:S02]  /*0b70*/  @!P0 STS [R6], R20 ;  /* 0x0000001406008388 */ /* 0x0047e40000000800 */
.L_x_13:
[----:B------:R-:W-:Y:S05]  /*0b80*/  BSYNC.RECONVERGENT B0 ;  /* 0x0000000000007941 */ /* 0x000fea0003800200 */
.L_x_12:
[----:B------:R-:W-:Y:S01]  /*0b90*/  LDS R24, [R24] ;  /* 0x0000000018187984 */ /* 0x000fe20000000800 */
[----:B------:R-:W-:Y:S01]  /*0ba0*/  BSSY.RECONVERGENT B0, `(.L_x_14) ;  /* 0x000000d000007945 */ /* 0x000fe20003800200 */
[----:B------:R-:W-:Y:S02]  /*0bb0*/  IMAD R22, R19, R4, R21 ;  /* 0x0000000413167224 */ /* 0x000fe400078e0215 */
[----:B0-----:R-:W0:Y:S02]  /*0bc0*/  LDS R23, [R18] ;  /* 0x0000000012177984 */ /* 0x001e240000000800 */
[----:B0-----:R-:W-:-:S05]  /*0bd0*/  IMAD.IADD R23, R23, 0x1, R24 ;  /* 0x0000000117177824 */ /* 0x001fca00078e0218 */
[----:B--2---:R-:W-:-:S13]  /*0be0*/  ISETP.GT.AND P0, PT, R20, R23, PT ;  /* 0x000000171400720c */ /* 0x004fda0003f04270 */
        /* <DEDUP_REMOVED lines=8> */
.L_x_15:
[----:B------:R-:W-:Y:S05]  /*0c70*/  BSYNC.RECONVERGENT B0 ;  /* 0x0000000000007941 */ /* 0x000fea0003800200 */
.L_x_14:
[----:B------:R-:W-:Y:S01]  /*0c80*/  LDS R25, [R22] ;  /* 0x0000000016197984 */ /* 0x000fe20000000800 */
[----:B------:R-:W-:Y:S01]  /*0c90*/  VIADD R16, R16, 0x4 ;  /* 0x0000000410107836 */ /* 0x000fe20000000000 */
[----:B------:R-:W-:Y:S02]  /*0ca0*/  BSSY.RECONVERGENT B0, `(.L_x_16) ;  /* 0x000000d000007945 */ /* 0x000fe40003800200 */
[----:B---3--:R-:W3:Y:S02]  /*0cb0*/  LDS R20, [R18+0x4] ;  /* 0x0000040012147984 */ /* 0x008ee40000000800 */
[----:B------:R-:W-:Y:S02]  /*0cc0*/  ISETP.NE.AND P0, PT, R16, RZ, PT ;  /* 0x000000ff1000720c */ /* 0x000fe40003f05270 */
[----:B---3--:R-:W-:-:S04]  /*0cd0*/  IADD3 R20, PT, PT, R20, R25, RZ ;  /* 0x0000001914147210 */ /* 0x008fc80007ffe0ff */
[----:B--2---:R-:W-:-:S13]  /*0ce0*/  ISETP.GT.AND P1, PT, R23, R20, PT ;  /* 0x000000141700720c */ /* 0x004fda0003f24270 */
[----:B------:R-:W-:Y:S05]  /*0cf0*/  @!P1 BRA `(.L_x_17) ;  /* 0x00000000001c9947 */ /* 0x000fea0003800000 */
[----:B------:R-:W-:Y:S01]  /*0d00*/  ISETP.NE.AND P1, PT, R7, UR5, PT ;  /* 0x0000000507007c0c */ /* 0x000fe2000bf25270 */
[----:B----4-:R-:W-:Y:S01]  /*0d10*/  IMAD.MOV.U32 R23, RZ, RZ, R20 ;  /* 0x000000ffff177224 */ /* 0x010fe200078e0014 */
[----:B------:R-:W-:Y:S01]  /*0d20*/  ISETP.NE.AND P2, PT, R9, UR5, PT ;  /* 0x0000000509007c0c */ /* 0x000fe2000bf45270 */
[----:B------:R-:W-:Y:S10]  /*0d30*/  STS [R5], R20 ;  /* 0x0000001405007388 */ /* 0x000ff40000000800 */
[----:B------:R-:W-:Y:S04]  /*0d40*/  @!P1 STS [R8], R20 ;  /* 0x0000001408009388 */ /* 0x000fe80000000800 */
[----:B------:R-:W2:Y:S04]  /*0d50*/  @!P2 LDS R23, [R5] ;  /* 0x000000000517a984 */ /* 0x000ea80000000800 */
[----:B--2---:R2:W-:Y:S02]  /*0d60*/  @!P2 STS [R6], R23 ;  /* 0x000000170600a388 */ /* 0x0045e40000000800 */
.L_x_17:
[----:B------:R-:W-:Y:S05]  /*0d70*/  BSYNC.RECONVERGENT B0 ;  /* 0x0000000000007941 */ /* 0x000fea0003800200 */
.L_x_16:
[----:B------:R-:W-:Y:S01]  /*0d80*/  IMAD R21, R4, 0x10, R21 ;  /* 0x0000001004157824 */ /* 0x000fe200078e0215 */
[----:B------:R-:W-:Y:S01]  /*0d90*/  IADD3 R18, PT, PT, R18, 0x10, RZ ;  /* 0x0000001012127810 */ /* 0x000fe20007ffe0ff */
[----:B------:R-:W-:Y:S06]  /*0da0*/  @P0 BRA `(.L_x_18) ;  /* 0xfffffff800f80947 */ /* 0x000fec000383ffff */
.L_x_9:
[----:B------:R-:W-:-:S13]  /*0db0*/  ISETP.NE.AND P0, PT, R10, RZ, PT ;  /* 0x000000ff0a00720c */ /* 0x000fda0003f05270 */
[----:B------:R-:W-:Y:S05]  /*0dc0*/  @!P0 BRA `(.L_x_8) ;  /* 0x0000000000708947 */ /* 0x000fea0003800000 */
[----:B------:R3:W0:Y:S01]  /*0dd0*/  LDS R15, [R5] ;  /* 0x00000000050f7984 */ /* 0x0006220000000800 */
[----:B------:R-:W0:Y:S01]  /*0de0*/  LDC R17, c[0x0][0x388] ;  /* 0x0000e200ff117b82 */ /* 0x000e220000000800 */
[--C-:B------:R-:W-:Y:S01]  /*0df0*/  IMAD R12, R4, 0x2, R13.reuse ;  /* 0x00000002040c7824 */ /* 0x100fe200078e020d */
[----:B------:R-:W-:Y:S01]  /*0e00*/  IADD3 R10, PT, PT, -R10, RZ, RZ ;  /* 0x000000ff0a0a7210 */ /* 0x000fe20007ffe1ff */
[----:B------:R-:W-:Y:S01]  /*0e10*/  IMAD.IADD R0, R0, 0x1, R13 ;  /* 0x0000000100007824 */ /* 0x000fe200078e020d */
[----:B------:R-:W0:Y:S01]  /*0e20*/  LDCU UR5, c[0x0][0x390] ;  /* 0x00007200ff0577ac */ /* 0x000e220008000800 */
[----:B------:R-:W-:-:S03]  /*0e30*/  IMAD R12, R12, R4, R11 ;  /* 0x000000040c0c7224 */ /* 0x000fc600078e020b */
[----:B------:R-:W-:Y:S02]  /*0e40*/  LEA R4, R0, UR4, 0x2 ;  /* 0x0000000400047c11 */ /* 0x000fe4000f8e10ff */
[----:B---3--:R-:W-:-:S07]  /*0e50*/  LEA R0, R12, UR4, 0x2 ;  /* 0x000000040c007c11 */ /* 0x008fce000f8e10ff */
.L_x_21:
[----:B------:R-:W-:Y:S01]  /*0e60*/  LDS R11, [R4] ;  /* 0x00000000040b7984 */ /* 0x000fe20000000800 */
[----:B------:R-:W-:Y:S01]  /*0e70*/  VIADD R10, R10, 0x1 ;  /* 0x000000010a0a7836 */ /* 0x000fe20000000000 */
[----:B------:R-:W-:Y:S02]  /*0e80*/  BSSY.RECONVERGENT B0, `(.L_x_19) ;  /* 0x000000d000007945 */ /* 0x000fe40003800200 */
[----:B------:R-:W3:Y:S02]  /*0e90*/  LDS R12, [R0] ;  /* 0x00000000000c7984 */ /* 0x000ee40000000800 */
[----:B------:R-:W-:Y:S01]  /*0ea0*/  ISETP.NE.AND P0, PT, R10, RZ, PT ;  /* 0x000000ff0a00720c */ /* 0x000fe20003f05270 */
[----:B---3--:R-:W-:-:S05]  /*0eb0*/  IMAD.IADD R12, R11, 0x1, R12 ;  /* 0x000000010b0c7824 */ /* 0x008fca00078e020c */
[----:B0-----:R-:W-:-:S13]  /*0ec0*/  ISETP.GT.AND P1, PT, R15, R12, PT ;  /* 0x0000000c0f00720c */ /* 0x001fda0003f24270 */
[----:B------:R-:W-:Y:S05]  /*0ed0*/  @!P1 BRA `(.L_x_20) ;  /* 0x00000000001c9947 */ /* 0x000fea0003800000 */
[----:B------:R-:W-:Y:S01]  /*0ee0*/  ISETP.NE.AND P1, PT, R7, UR5, PT ;  /* 0x0000000507007c0c */ /* 0x000fe2000bf25270 */
[----:B------:R-:W-:Y:S01]  /*0ef0*/  STS [R5], R12 ;  /* 0x0000000c05007388 */ /* 0x000fe20000000800 */
[----:B------:R-:W-:Y:S02]  /*0f00*/  ISETP.NE.AND P2, PT, R9, UR5, PT ;  /* 0x0000000509007c0c */ /* 0x000fe4000bf45270 */
[----:B------:R-:W-:-:S09]  /*0f10*/  MOV R15, R12 ;  /* 0x0000000c000f7202 */ /* 0x000fd20000000f00 */
[----:B------:R-:W-:Y:S04]  /*0f20*/  @!P1 STS [R8], R12 ;  /* 0x0000000c08009388 */ /* 0x000fe80000000800 */
[----:B------:R-:W0:Y:S04]  /*0f30*/  @!P2 LDS R15, [R5] ;  /* 0x00000000050fa984 */ /* 0x000e280000000800 */
[----:B0-----:R0:W-:Y:S02]  /*0f40*/  @!P2 STS [R6], R15 ;  /* 0x0000000f0600a388 */ /* 0x0011e40000000800 */
.L_x_20:
[----:B------:R-:W-:Y:S05]  /*0f50*/  BSYNC.RECONVERGENT B0 ;  /* 0x0000000000007941 */ /* 0x000fea0003800200 */
.L_x_19:
[----:B------:R-:W-:Y:S01]  /*0f60*/  VIADD R4, R4, 0x4 ;  /* 0x0000000404047836 */ /* 0x000fe20000000000 */
[----:B------:R-:W-:Y:S01]  /*0f70*/  LEA R0, R17, R0, 0x2 ;  /* 0x0000000011007211 */ /* 0x000fe200078e10ff */
[----:B------:R-:W-:Y:S06]  /*0f80*/  @P0 BRA `(.L_x_21) ;  /* 0xfffffffc00b40947 */ /* 0x000fec000383ffff */
.L_x_8:
[----:B01----:R-:W0:Y:S04]  /*0f90*/  LDS R5, [R5] ;  /* 0x0000000005057984 */ /* 0x003e280000000800 */
[----:B0-----:R-:W-:Y:S01]  /*0fa0*/  STG.E desc[UR6][R2.64], R5 ;  /* 0x0000000502007986 */ /* 0x001fe2000c101906 */
[----:B------:R-:W-:Y:S06]  /*0fb0*/  BAR.SYNC.DEFER_BLOCKING 0x0 ;  /* 0x0000000000007b1d */ /* 0x000fec0000010000 */
[----:B------:R-:W-:Y:S05]  /*0fc0*/  EXIT ;  /* 0x000000000000794d */ /* 0x000fea0003800000 */
.L_x_22:
        /* <DEDUP_REMOVED lines=11> */
.L_x_30:


//--------------------- .text._Z6phase1Piiiii     --------------------------
	.section	.text._Z6phase1Piiiii,"ax",@progbits
	.align	128
        .global         _Z6phase1Piiiii
        .type           _Z6phase1Piiiii,@function
        .size           _Z6phase1Piiiii,(.L_x_31 - _Z6phase1Piiiii)
        .other          _Z6phase1Piiiii,@"STO_CUDA_ENTRY STV_DEFAULT"
_Z6phase1Piiiii:
.text._Z6phase1Piiiii:
[----:B------:R-:W-:Y:S01]  /*0000*/  LDC R1, c[0x0][0x37c] ;  /* 0x0000df00ff017b82 */ /* 0x000fe20000000800 */
[----:B------:R-:W0:Y:S01]  /*0010*/  S2R R8, SR_TID.Y ;  /* 0x0000000000087919 */ /* 0x000e220000002200 */
[----:B------:R-:W1:Y:S06]  /*0020*/  LDCU.64 UR8, c[0x0][0x388] ;  /* 0x00007100ff0877ac */ /* 0x000e6c0008000a00 */
[----:B------:R-:W2:Y:S01]  /*0030*/  LDC.64 R2, c[0x0][0x380] ;  /* 0x0000e000ff027b82 */ /* 0x000ea20000000a00 */
[----:B------:R-:W3:Y:S01]  /*0040*/  S2R R0, SR_TID.X ;  /* 0x0000000000007919 */ /* 0x000ee20000002100 */
[----:B------:R-:W0:Y:S01]  /*0050*/  LDCU UR4, c[0x0][0x390] ;  /* 0x00007200ff0477ac */ /* 0x000e220008000800 */
[----:B------:R-:W4:Y:S01]  /*0060*/  LDCU.64 UR6, c[0x0][0x358] ;  /* 0x00006b00ff0677ac */ /* 0x000f220008000a00 */
[----:B-1----:R-:W-:-:S04]  /*0070*/  IMAD.U32 R5, RZ, RZ, UR8 ;  /* 0x00000008ff057e24 */ /* 0x002fc8000f8e00ff */
[C---:B0-----:R-:W-:Y:S02]  /*0080*/  IMAD R4, R5.reuse, UR4, R8 ;  /* 0x0000000405047c24 */ /* 0x041fe4000f8e0208 */
[----:B---3--:R-:W-:-:S04]  /*0090*/  IMAD R7, R5, UR4, R0 ;  /* 0x0000000405077c24 */ /* 0x008fc8000f8e0200 */
[----:B------:R-:W-:-:S04]  /*00a0*/  IMAD R7, R4, UR9, R7 ;  /* 0x0000000904077c24 */ /* 0x000fc8000f8e0207 */
[----:B--2---:R-:W-:-:S05]  /*00b0*/  IMAD.WIDE R2, R7, 0x4, R2 ;  /* 0x0000000407027825 */ /* 0x004fca00078e0202 */
[----:B----4-:R-:W2:Y:S01]  /*00c0*/  LDG.E R9, desc[UR6][R2.64] ;  /* 0x0000000602097981 */ /* 0x010ea2000c1e1900 */
[----:B------:R-:W0:Y:S01]  /*00d0*/  S2UR UR5, SR_CgaCtaId ;  /* 0x00000000000579c3 */ /* 0x000e220000008800 */
[C-C-:B------:R-:W-:Y:S01]  /*00e0*/  IMAD.IADD R4, R8.reuse, 0x1, R5.reuse ;  /* 0x0000000108047824 */ /* 0x140fe200078e0205 */
[----:B------:R-:W-:Y:S01]  /*00f0*/  UMOV UR4, 0x400 ;  /* 0x0000040000047882 */ /* 0x000fe20000000000 */
[----:B------:R-:W-:Y:S01]  /*0100*/  ISETP.GE.AND P0, PT, R5, 0x1, PT ;  /* 0x000000010500780c */ /* 0x000fe20003f06270 */
[-CC-:B------:R-:W-:Y:S02]  /*0110*/  IMAD R8, R8, R5.reuse, R0.reuse ;  /* 0x0000000508087224 */ /* 0x180fe400078e0200 */
[C---:B------:R-:W-:Y:S02]  /*0120*/  IMAD R7, R4.reuse, R5, RZ ;  /* 0x0000000504077224 */ /* 0x040fe400078e02ff */
[----:B------:R-:W-:Y:S02]  /*0130*/  IMAD.IADD R6, R4, 0x1, R5 ;  /* 0x0000000104067824 */ /* 0x000fe400078e0205 */
[----:B------:R-:W-:-:S02]  /*0140*/  IMAD.IADD R4, R7, 0x1, R0 ;  /* 0x0000000107047824 */ /* 0x000fc400078e0200 */
[----:B------:R-:W-:Y:S01]  /*0150*/  IMAD R6, R6, R5, R0 ;  /* 0x0000000506067224 */ /* 0x000fe200078e0200 */
[----:B0-----:R-:W-:-:S06]  /*0160*/  ULEA UR4, UR5, UR4, 0x18 ;  /* 0x0000000405047291 */ /* 0x001fcc000f8ec0ff */
[----:B------:R-:W-:Y:S02]  /*0170*/  LEA R4, R4, UR4, 0x2 ;  /* 0x0000000404047c11 */ /* 0x000fe4000f8e10ff */
[----:B------:R-:W-:Y:S02]  /*0180*/  LEA R6, R6, UR4, 0x2 ;  /* 0x0000000406067c11 */ /* 0x000fe4000f8e10ff */
[----:B------:R-:W-:Y:S01]  /*0190*/  LEA R8, R8, UR4, 0x2 ;  /* 0x0000000408087c11 */ /* 0x000fe2000f8e10ff */
[----:B--2---:R0:W-:Y:S04]  /*01a0*/  STS [R4], R9 ;  /* 0x0000000904007388 */ /* 0x0041e80000000800 */
[----:B------:R0:W-:Y:S01]  /*01b0*/  STS [R6], R9 ;  /* 0x0000000906007388 */ /* 0x0001e20000000800 */
[----:B------:R-:W-:Y:S06]  /*01c0*/  BAR.SYNC.DEFER_BLOCKING 0x0 ;  /* 0x0000000000007b1d */ /* 0x000fec0000010000 */
[----:B------:R-:W-:Y:S05]  /*01d0*/  @!P0 BRA `(.L_x_23) ;  /* 0x0000000800d88947 */ /* 0x000fea0003800000 */
[C---:B------:R-:W-:Y:S01]  /*01e0*/  ISETP.GE.U32.AND P1, PT, R5.reuse, 0x8, PT ;  /* 0x000000080500780c */ /* 0x040fe20003f26070 */
[----:B------:R-:W-:Y:S01]  /*01f0*/  HFMA2 R10, -RZ, RZ, 0, 0 ;  /* 0x00000000ff0a7431 */ /* 0x000fe200000001ff */
[----:B------:R-:W-:-:S04]  /*0200*/  LOP3.LUT R17, R5, 0x7, RZ, 0xc0, !PT ;  /* 0x0000000705117812 */ /* 0x000fc800078ec0ff */
[----:B------:R-:W-:-:S07]  /*0210*/  ISETP.NE.AND P0, PT, R17, RZ, PT ;  /* 0x000000ff1100720c */ /* 0x000fce0003f05270 */
[----:B------:R-:W-:Y:S06]  /*0220*/  @!P1 BRA `(.L_x_24) ;  /* 0x0000000400589947 */ /* 0x000fec0003800000 */
[----:B0-----:R0:W1:Y:S01]  /*0230*/  LDS R9, [R8] ;  /* 0x0000000008097984 */ /* 0x0010620000000800 */
[----:B------:R-:W2:Y:S01]  /*0240*/  LDC R11, c[0x0][0x388] ;  /* 0x0000e200ff0b7b82 */ /* 0x000ea20000000800 */
[----:B------:R-:W-:Y:S01]  /*0250*/  IMAD R13, R5, R5, RZ ;  /* 0x00000005050d7224 */ /* 0x000fe200078e02ff */
[----:B------:R-:W-:Y:S02]  /*0260*/  LEA R12, R7, UR4, 0x2 ;  /* 0x00000004070c7c11 */ /* 0x000fe4000f8e10ff */
[----:B------:R-:W-:Y:S01]  /*0270*/  LOP3.LUT R10, R5, 0x7ffffff8, RZ, 0xc0, !PT ;  /* 0x7ffffff8050a7812 */ /* 0x000fe200078ec0ff */
[----:B------:R-:W-:Y:S02]  /*0280*/  IMAD R14, R13, 0x2, R0 ;  /* 0x000000020d0e7824 */ /* 0x000fe400078e0200 */
[----:B------:R-:W-:Y:S02]  /*0290*/  VIADD R12, R12, 0x10 ;  /* 0x000000100c0c7836 */ /* 0x000fe40000000000 */
[----:B------:R-:W-:Y:S01]  /*02a0*/  IMAD.MOV R13, RZ, RZ, -R10 ;  /* 0x000000ffff0d7224 */ /* 0x000fe200078e0a0a */
[----:B0-----:R-:W-:-:S07]  /*02b0*/  LEA R14, R14, UR4, 0x2 ;  /* 0x000000040e0e7c11 */ /* 0x001fce000f8e10ff */
.L_x_25:
[----:B------:R-:W-:Y:S01]  /*02c0*/  LDS R5, [R12+-0x10] ;  /* 0xfffff0000c057984 */ /* 0x000fe20000000800 */
[----:B------:R-:W-:-:S03]  /*02d0*/  IADD3 R13, PT, PT, R13, 0x8, RZ ;  /* 0x000000080d0d7810 */ /* 0x000fc60007ffe0ff */
[----:B------:R-:W0:Y:S02]  /*02e0*/  LDS R16, [R14] ;  /* 0x000000000e107984 */ /* 0x000e240000000800 */
[----:B0-----:R-:W-:Y:S01]  /*02f0*/  IADD3 R19, PT, PT, R5, R16, RZ ;  /* 0x0000001005137210 */ /* 0x001fe20007ffe0ff */
[----:B--2---:R-:W-:-:S03]  /*0300*/  IMAD.MOV.U32 R5, RZ, RZ, R11 ;  /* 0x000000ffff057224 */ /* 0x004fc600078e000b */
[----:B-1----:R-:W-:Y:S01]  /*0310*/  ISETP.GT.AND P1, PT, R9, R19, PT ;  /* 0x000000130900720c */ /* 0x002fe20003f24270 */
[C-C-:B------:R-:W-:Y:S02]  /*0320*/  IMAD R18, R5.reuse, 0x4, R14.reuse ;  /* 0x0000000405127824 */ /* 0x140fe400078e020e */
[----:B------:R-:W-:-:S03]  /*0330*/  IMAD R14, R5, 0x20, R14 ;  /* 0x00000020050e7824 */ /* 0x000fc600078e020e */
[----:B------:R-:W-:-:S07]  /*0340*/  LEA R20, R5, R18, 0x2 ;  /* 0x0000001205147211 */ /* 0x000fce00078e10ff */
[----:B------:R-:W-:Y:S04]  /*0350*/  @P1 STS [R8], R19 ;  /* 0x0000001308001388 */ /* 0x000fe80000000800 */
[----:B------:R-:W-:Y:S04]  /*0360*/  @P1 STS [R6], R19 ;  /* 0x0000001306001388 */ /* 0x000fe80000000800 */
[----:B------:R-:W0:Y:S04]  /*0370*/  @P1 LDS R9, [R8] ;  /* 0x0000000008091984 */ /* 0x000e280000000800 */
[----:B0-----:R-:W-:Y:S04]  /*0380*/  @P1 STS [R4], R9 ;  /* 0x0000000904001388 */ /* 0x001fe80000000800 */
[----:B------:R-:W-:Y:S04]  /*0390*/  LDS R15, [R12+-0xc] ;  /* 0xfffff4000c0f7984 */ /* 0x000fe80000000800 */
[----:B------:R0:W1:Y:S02]  /*03a0*/  LDS R16, [R18] ;  /* 0x0000000012107984 */ /* 0x0000640000000800 */
[----:B0-----:R-:W-:-:S02]  /*03b0*/  IMAD R18, R5, 0x4, R20 ;  /* 0x0000000405127824 */ /* 0x001fc400078e0214 */
[----:B-1----:R-:W-:-:S05]  /*03c0*/  IMAD.IADD R21, R15, 0x1, R16 ;  /* 0x000000010f157824 */ /* 0x002fca00078e0210 */
[----:B------:R-:W-:-:S13]  /*03d0*/  ISETP.GT.AND P1, PT, R9, R21, PT ;  /* 0x000000150900720c */ /* 0x000fda0003f24270 */
[----:B------:R-:W-:Y:S04]  /*03e0*/  @P1 STS [R8], R21 ;  /* 0x0000001508001388 */ /* 0x000fe80000000800 */
[----:B------:R-:W-:Y:S04]  /*03f0*/  @P1 STS [R6], R21 ;  /* 0x0000001506001388 */ /* 0x000fe80000000800 */
[----:B------:R-:W0:Y:S04]  /*0400*/  @P1 LDS R9, [R8] ;  /* 0x0000000008091984 */ /* 0x000e280000000800 */
[----:B0-----:R-:W-:Y:S04]  /*0410*/  @P1 STS [R4], R9 ;  /* 0x0000000904001388 */ /* 0x001fe80000000800 */
[----:B------:R-:W-:Y:S04]  /*0420*/  LDS R15, [R12+-0x8] ;  /* 0xfffff8000c0f7984 */ /* 0x000fe80000000800 */
[----:B------:R0:W1:Y:S02]  /*0430*/  LDS R16, [R20] ;  /* 0x0000000014107984 */ /* 0x0000640000000800 */
[----:B0-----:R-:W-:Y:S01]  /*0440*/  LEA R20, R5, R18, 0x2 ;  /* 0x0000001205147211 */ /* 0x001fe200078e10ff */
        /* <DEDUP_REMOVED lines=15> */
[----:B------:R-:W-:Y:S04]  /*0540*/  LDS R15, [R12] ;  /* 0x000000000c0f7984 */ /* 0x000fe80000000800 */
        /* <DEDUP_REMOVED lines=8> */
[----:B------:R-:W-:Y:S04]  /*05d0*/  LDS R15, [R12+0x4] ;  /* 0x000004000c0f7984 */ /* 0x000fe80000000800 */
[----:B------:R-:W0:Y:S02]  /*05e0*/  LDS R16, [R18] ;  /* 0x0000000012107984 */ /* 0x000e240000000800 */
[----:B0-----:R-:W-:-:S05]  /*05f0*/  IMAD.IADD R21, R15, 0x1, R16 ;  /* 0x000000010f157824 */ /* 0x001fca00078e0210 */
[----:B------:R-:W-:-:S13]  /*0600*/  ISETP.GT.AND P1, PT, R9, R21, PT ;  /* 0x000000150900720c */ /* 0x000fda0003f24270 */
[----:B------:R-:W-:Y:S04]  /*0610*/  @P1 STS [R8], R21 ;  /* 0x0000001508001388 */ /* 0x000fe80000000800 */
[----:B------:R-:W-:Y:S04]  /*0620*/  @P1 STS [R6], R21 ;  /* 0x0000001506001388 */ /* 0x000fe80000000800 */
[----:B------:R-:W0:Y:S04]  /*0630*/  @P1 LDS R9, [R8] ;  /* 0x0000000008091984 */ /* 0x000e280000000800 */
[----:B0-----:R-:W-:Y:S04]  /*0640*/  @P1 STS [R4], R9 ;  /* 0x0000000904001388 */ /* 0x001fe80000000800 */
[----:B------:R-:W-:Y:S04]  /*0650*/  LDS R15, [R12+0x8] ;  /* 0x000008000c0f7984 */ /* 0x000fe80000000800 */
[----:B------:R-:W0:Y:S02]  /*0660*/  LDS R16, [R20] ;  /* 0x0000000014107984 */ /* 0x000e240000000800 */
[----:B0-----:R-:W-:-:S02]  /*0670*/  IMAD.IADD R19, R15, 0x1, R16 ;  /* 0x000000010f137824 */ /* 0x001fc400078e0210 */
[----:B------:R-:W-:-:S03]  /*0680*/  IMAD R16, R5, 0x4, R20 ;  /* 0x0000000405107824 */ /* 0x000fc600078e0214 */
[----:B------:R-:W-:-:S13]  /*0690*/  ISETP.GT.AND P1, PT, R9, R19, PT ;  /* 0x000000130900720c */ /* 0x000fda0003f24270 */
[----:B------:R-:W-:Y:S04]  /*06a0*/  @P1 STS [R8], R19 ;  /* 0x0000001308001388 */ /* 0x000fe80000000800 */
[----:B------:R-:W-:Y:S04]  /*06b0*/  @P1 STS [R6], R19 ;  /* 0x0000001306001388 */ /* 0x000fe80000000800 */
[----:B------:R-:W0:Y:S04]  /*06c0*/  @P1 LDS R9, [R8] ;  /* 0x0000000008091984 */ /* 0x000e280000000800 */
[----:B0-----:R-:W-:Y:S04]  /*06d0*/  @P1 STS [R4], R9 ;  /* 0x0000000904001388 */ /* 0x001fe80000000800 */
[----:B------:R-:W-:Y:S04]  /*06e0*/  LDS R16, [R16] ;  /* 0x0000000010107984 */ /* 0x000fe80000000800 */
[----:B------:R0:W1:Y:S02]  /*06f0*/  LDS R15, [R12+0xc] ;  /* 0x00000c000c0f7984 */ /* 0x0000640000000800 */
[----:B0-----:R-:W-:-:S02]  /*0700*/  VIADD R12, R12, 0x20 ;  /* 0x000000200c0c7836 */ /* 0x001fc40000000000 */
[----:B-1----:R-:W-:-:S05]  /*0710*/  IMAD.IADD R15, R15, 0x1, R16 ;  /* 0x000000010f0f7824 */ /* 0x002fca00078e0210 */
[----:B------:R-:W-:-:S13]  /*0720*/  ISETP.GT.AND P1, PT, R9, R15, PT ;  /* 0x0000000f0900720c */ /* 0x000fda0003f24270 */
[----:B------:R-:W-:Y:S04]  /*0730*/  @P1 STS [R8], R15 ;  /* 0x0000000f08001388 */ /* 0x000fe80000000800 */
[----:B------:R-:W-:Y:S04]  /*0740*/  @P1 STS [R6], R15 ;  /* 0x0000000f06001388 */ /* 0x000fe80000000800 */
[----:B------:R-:W0:Y:S04]  /*0750*/  @P1 LDS R9, [R8] ;  /* 0x0000000008091984 */ /* 0x000e280000000800 */
[----:B0-----:R3:W-:Y:S01]  /*0760*/  @P1 STS [R4], R9 ;  /* 0x0000000904001388 */ /* 0x0017e20000000800 */
[----:B------:R-:W-:-:S13]  /*0770*/  ISETP.NE.AND P1, PT, R13, RZ, PT ;  /* 0x000000ff0d00720c */ /* 0x000fda0003f25270 */
[----:B---3--:R-:W-:Y:S05]  /*0780*/  @P1 BRA `(.L_x_25) ;  /* 0xfffffff800cc1947 */ /* 0x008fea000383ffff */
.L_x_24:
[----:B------:R-:W-:Y:S05]  /*0790*/  @!P0 BRA `(.L_x_23) ;  /* 0x0000000400688947 */ /* 0x000fea0003800000 */
[----:B------:R-:W-:Y:S02]  /*07a0*/  ISETP.GE.U32.AND P1, PT, R17, 0x4, PT ;  /* 0x000000041100780c */ /* 0x000fe40003f26070 */
[----:B------:R-:W-:-:S04]  /*07b0*/  LOP3.LUT R18, R5, 0x3, RZ, 0xc0, !PT ;  /* 0x0000000305127812 */ /* 0x000fc800078ec0ff */
[----:B------:R-:W-:-:S07]  /*07c0*/  ISETP.NE.AND P0, PT, R18, RZ, PT ;  /* 0x000000ff1200720c */ /* 0x000fce0003f05270 */
[----:B------:R-:W-:Y:S06]  /*07d0*/  @!P1 BRA `(.L_x_26) ;  /* 0x0000000000a89947 */ /* 0x000fec0003800000 */
[----:B------:R-:W-:Y:S01]  /*07e0*/  IMAD R11, R5, 0x2, R10 ;  /* 0x00000002050b7824 */ /* 0x000fe200078e020a */
[----:B0-----:R-:W-:Y:S02]  /*07f0*/  IADD3 R9, PT, PT, R7, R10, RZ ;  /* 0x0000000a07097210 */ /* 0x001fe40007ffe0ff */
[----:B------:R-:W-:Y:S01]  /*0800*/  IADD3 R10, PT, PT, R10, 0x4, RZ ;  /* 0x000000040a0a7810 */ /* 0x000fe20007ffe0ff */
[----:B------:R-:W-:Y:S01]  /*0810*/  IMAD R11, R11, R5, R0 ;  /* 0x000000050b0b7224 */ /* 0x000fe200078e0200 */
[----:B------:R-:W-:-:S04]  /*0820*/  LEA R13, R9, UR4, 0x2 ;  /* 0x00000004090d7c11 */ /* 0x000fc8000f8e10ff */
[----:B------:R-:W-:Y:S01]  /*0830*/  LEA R14, R11, UR4, 0x2 ;  /* 0x000000040b0e7c11 */ /* 0x000fe2000f8e10ff */
[----:B------:R-:W-:Y:S04]  /*0840*/  LDS R9, [R13] ;  /* 0x000000000d097984 */ /* 0x000fe80000000800 */
[----:B------:R0:W1:Y:S01]  /*0850*/  LDS R12, [R14] ;  /* 0x000000000e0c7984 */ /* 0x0000620000000800 */
[----:B------:R-:W-:-:S03]  /*0860*/  IMAD R16, R5, 0x4, R14 ;  /* 0x0000000405107824 */ /* 0x000fc600078e020e */
[----:B------:R-:W2:Y:S02]  /*0870*/  LDS R11, [R8] ;  /* 0x00000000080b7984 */ /* 0x000ea40000000800 */
[----:B0-----:R-:W-:Y:S01]  /*0880*/  LEA R14, R5, R16, 0x2 ;  /* 0x00000010050e7211 */ /* 0x001fe200078e10ff */
[----:B-1----:R-:W-:-:S05]  /*0890*/  IMAD.IADD R15, R9, 0x1, R12 ;  /* 0x00000001090f7824 */ /* 0x002fca00078e020c */
[----:B--2---:R-:W-:-:S13]  /*08a0*/  ISETP.GT.AND P1, PT, R11, R15, PT ;  /* 0x0000000f0b00720c */ /* 0x004fda0003f24270 */
        /* <DEDUP_REMOVED lines=28> */
[----:B0-----:R1:W-:Y:S02]  /*0a70*/  @P1 STS [R4], R9 ;  /* 0x0000000904001388 */ /* 0x0013e40000000800 */
.L_x_26:
[----:B------:R-:W-:Y:S05]  /*0a80*/  @!P0 BRA `(.L_x_23) ;  /* 0x0000000000ac8947 */ /* 0x000fea0003800000 */
[----:B------:R-:W-:Y:S02]  /*0a90*/  ISETP.NE.AND P1, PT, R18, 0x1, PT ;  /* 0x000000011200780c */ /* 0x000fe40003f25270 */
[----:B01----:R-:W-:-:S04]  /*0aa0*/  LOP3.LUT R9, R5, 0x1, RZ, 0xc0, !PT ;  /* 0x0000000105097812 */ /* 0x003fc800078ec0ff */
[----:B------:R-:W-:-:S07]  /*0ab0*/  ISETP.NE.U32.AND P0, PT, R9, 0x1, PT ;  /* 0x000000010900780c */ /* 0x000fce0003f05070 */
[----:B------:R-:W-:Y:S06]  /*0ac0*/  @!P1 BRA `(.L_x_27) ;  /* 0x0000000000609947 */ /* 0x000fec0003800000 */
[--C-:B------:R-:W-:Y:S02]  /*0ad0*/  IMAD R11, R5, 0x2, R10.reuse ;  /* 0x00000002050b7824 */ /* 0x100fe400078e020a */
[----:B------:R-:W-:Y:S02]  /*0ae0*/  IMAD.IADD R9, R7, 0x1, R10 ;  /* 0x0000000107097824 */ /* 0x000fe400078e020a */
[----:B------:R-:W-:Y:S02]  /*0af0*/  IMAD R11, R11, R5, R0 ;  /* 0x000000050b0b7224 */ /* 0x000fe400078e0200 */
[----:B------:R-:W-:Y:S01]  /*0b00*/  VIADD R10, R10, 0x2 ;  /* 0x000000020a0a7836 */ /* 0x000fe20000000000 */
[----:B------:R-:W-:Y:S02]  /*0b10*/  LEA R14, R9, UR4, 0x2 ;  /* 0x00000004090e7c11 */ /* 0x000fe4000f8e10ff */
[----:B------:R-:W-:Y:S02]  /*0b20*/  LEA R16, R11, UR4, 0x2 ;  /* 0x000000040b107c11 */ /* 0x000fe4000f8e10ff */
[----:B------:R-:W-:Y:S04]  /*0b30*/  LDS R11, [R8] ;  /* 0x00000000080b7984 */ /* 0x000fe80000000800 */
[----:B------:R-:W-:Y:S04]  /*0b40*/  LDS R9, [R14] ;  /* 0x000000000e097984 */ /* 0x000fe80000000800 */
[----:B------:R-:W0:Y:S02]  /*0b50*/  LDS R12, [R16] ;  /* 0x00000000100c7984 */ /* 0x000e240000000800 */
[----:B0-----:R-:W-:Y:S01]  /*0b60*/  IMAD.IADD R13, R9, 0x1, R12 ;  /* 0x00000001090d7824 */ /* 0x001fe200078e020c */
[----:B------:R-:W-:-:S04]  /*0b70*/  LEA R12, R5, R16, 0x2 ;  /* 0x00000010050c7211 */ /* 0x000fc800078e10ff */
        /* <DEDUP_REMOVED lines=13> */
.L_x_27:
[----:B------:R-:W-:Y:S05]  /*0c50*/  @P0 BRA `(.L_x_23) ;  /* 0x0000000000380947 */ /* 0x000fea0003800000 */
[----:B0-----:R-:W-:Y:S01]  /*0c60*/  IMAD R9, R5, 0x2, R10 ;  /* 0x0000000205097824 */ /* 0x001fe200078e020a */
[----:B------:R-:W-:-:S03]  /*0c70*/  IADD3 R7, PT, PT, R7, R10, RZ ;  /* 0x0000000a07077210 */ /* 0x000fc60007ffe0ff */
[----:B------:R-:W-:Y:S01]  /*0c80*/  IMAD R9, R9, R5, R0 ;  /* 0x0000000509097224 */ /* 0x000fe200078e0200 */
[----:B------:R-:W-:Y:S01]  /*0c90*/  LEA R7, R7, UR4, 0x2 ;  /* 0x0000000407077c11 */ /* 0x000fe2000f8e10ff */
[----:B------:R-:W-:Y:S03]  /*0ca0*/  LDS R0, [R8] ;  /* 0x0000000008007984 */ /* 0x000fe60000000800 */
[----:B------:R-:W-:Y:S02]  /*0cb0*/  LEA R9, R9, UR4, 0x2 ;  /* 0x0000000409097c11 */ /* 0x000fe4000f8e10ff */
[----:B------:R-:W-:Y:S04]  /*0cc0*/  LDS R7, [R7] ;  /* 0x0000000007077984 */ /* 0x000fe80000000800 */
[----:B------:R-:W0:Y:S02]  /*0cd0*/  LDS R10, [R9] ;  /* 0x00000000090a7984 */ /* 0x000e240000000800 */
[----:B0-----:R-:W-:-:S05]  /*0ce0*/  IMAD.IADD R11, R7, 0x1, R10 ;  /* 0x00000001070b7824 */ /* 0x001fca00078e020a */
[----:B------:R-:W-:-:S13]  /*0cf0*/  ISETP.GT.AND P0, PT, R0, R11, PT ;  /* 0x0000000b0000720c */ /* 0x000fda0003f04270 */
[----:B------:R-:W-:Y:S04]  /*0d00*/  @P0 STS [R8], R11 ;  /* 0x0000000b08000388 */ /* 0x000fe80000000800 */
[----:B------:R-:W-:Y:S04]  /*0d10*/  @P0 STS [R6], R11 ;  /* 0x0000000b06000388 */ /* 0x000fe80000000800 */
[----:B------:R-:W0:Y:S04]  /*0d20*/  @P0 LDS R5, [R8] ;  /* 0x0000000008050984 */ /* 0x000e280000000800 */
[----:B0-----:R2:W-:Y:S02]  /*0d30*/  @P0 STS [R4], R5 ;  /* 0x0000000504000388 */ /* 0x0015e40000000800 */
.L_x_23:
[----:B--2---:R-:W2:Y:S04]  /*0d40*/  LDS R5, [R8] ;  /* 0x0000000008057984 */ /* 0x004ea80000000800 */
[----:B--2---:R-:W-:Y:S01]  /*0d50*/  STG.E desc[UR6][R2.64], R5 ;  /* 0x0000000502007986 */ /* 0x004fe2000c101906 */
[----:B------:R-:W-:Y:S06]  /*0d60*/  BAR.SYNC.DEFER_BLOCKING 0x0 ;  /* 0x0000000000007b1d */ /* 0x000fec0000010000 */
[----:B------:R-:W-:Y:S05]  /*0d70*/  EXIT ;  /* 0x000000000000794d */ /* 0x000fea0003800000 */
.L_x_28:
        /* <DEDUP_REMOVED lines=16> */
.L_x_31:


//--------------------- .nv.shared._Z6phase3Piiiiii --------------------------
	.section	.nv.shared._Z6phase3Piiiiii,"aw",@nobits
	.sectionflags	@""
	.align	16
	.zero		1024


//--------------------- .nv.shared.reserved.0     --------------------------
	.section	.nv.shared.reserved.0,"aw",@nobits
	.weak		__nv_reservedSMEM_offset_0_alias
	.size		__nv_reservedSMEM_offset_0_alias, 0, 64
	.other		__nv_reservedSMEM_offset_0_alias,@"STO_CUDA_RESERVED_SHARED STV_DEFAULT"
__nv_reservedSMEM_offset_0_alias:
	.zero		0
	.zero		64


//--------------------- .nv.shared._Z6phase2Piiiii --------------------------
	.section	.nv.shared._Z6phase2Piiiii,"aw",@nobits
	.sectionflags	@""
	.align	16
	.zero		1024


//--------------------- .nv.shared._Z6phase1Piiiii --------------------------
	.section	.nv.shared._Z6phase1Piiiii,"aw",@nobits
	.sectionflags	@""
	.align	16
	.zero		1024


//--------------------- .nv.constant0._Z6phase3Piiiiii --------------------------
	.section	.nv.constant0._Z6phase3Piiiiii,"a",@progbits
	.sectionflags	@""
	.align	4
.nv.constant0._Z6phase3Piiiiii:
	.zero		924


//--------------------- .nv.constant0._Z6phase2Piiiii --------------------------
	.section	.nv.constant0._Z6phase2Piiiii,"a",@progbits
	.sectionflags	@""
	.align	4
.nv.constant0._Z6phase2Piiiii:
	.zero		920


//--------------------- .nv.constant0._Z6phase1Piiiii --------------------------
	.section	.nv.constant0._Z6phase1Piiiii,"a",@progbits
	.sectionflags	@""
	.align	4
.nv.constant0._Z6phase1Piiiii:
	.zero		920


//--------------------- SYMBOLS --------------------------

	.type		.nv.reservedSmem.offset0,@object
	.size		.nv.reservedSmem.offset0,0x4
	.type		.nv.reservedSmem.cap,@object
	.size		.nv.reservedSmem.cap,0x4
